//
// Generated by NVIDIA NVVM Compiler
//
// Compiler Build ID: CL-36424714
// Cuda compilation tools, release 13.0, V13.0.88
// Based on NVVM 20.0.0
//

.version 9.0
.target sm_100
.address_size 64

	// .globl	_Z3caliiPiPf
.global .align 4 .b8 logTable[104] = {0, 0, 0, 0, 0, 0, 0, 0, 0, 0, 128, 63, 13, 224, 202, 63, 0, 0, 0, 64, 120, 154, 20, 64, 7, 112, 37, 64, 180, 171, 51, 64, 0, 0, 64, 64, 13, 224, 74, 64, 120, 154, 84, 64, 84, 103, 93, 64, 7, 112, 101, 64, 1, 212, 108, 64, 180, 171, 115, 64, 127, 10, 122, 64, 0, 0, 128, 64, 127, 204, 130, 64, 7, 112, 133, 64, 6, 239, 135, 64, 60, 77, 138, 64, 221, 141, 140, 64, 170, 179, 142, 64, 5, 193, 144, 64, 3, 184, 146, 64, 120, 154, 148, 64};
// _ZZ3caliiPiPfE10indexTimes has been demoted

.visible .entry _Z3caliiPiPf(
	.param .u32 _Z3caliiPiPf_param_0,
	.param .u32 _Z3caliiPiPf_param_1,
	.param .u64 .ptr .align 1 _Z3caliiPiPf_param_2,
	.param .u64 .ptr .align 1 _Z3caliiPiPf_param_3
)
{
	.reg .pred 	%p<25>;
	.reg .b32 	%r<132>;
	.reg .b32 	%f<148>;
	.reg .b64 	%rd<68>;
	// demoted variable
	.shared .align 4 .b8 _ZZ3caliiPiPfE10indexTimes[6400];
	ld.param.u32 	%r25, [_Z3caliiPiPf_param_0];
	ld.param.u32 	%r26, [_Z3caliiPiPf_param_1];
	ld.param.u64 	%rd6, [_Z3caliiPiPf_param_2];
	ld.param.u64 	%rd5, [_Z3caliiPiPf_param_3];
	cvta.to.global.u64 	%rd1, %rd6;
	mov.u32 	%r27, %tid.x;
	mov.u32 	%r28, %ntid.x;
	mov.u32 	%r29, %ctaid.x;
	mad.lo.s32 	%r30, %r28, %r29, %r27;
	mov.u32 	%r31, %tid.y;
	mov.u32 	%r32, %ntid.y;
	mov.u32 	%r33, %ctaid.y;
	mad.lo.s32 	%r34, %r32, %r33, %r31;
	mad.lo.s32 	%r1, %r34, %r25, %r30;
	div.s32 	%r35, %r1, %r25;
	mul.lo.s32 	%r36, %r35, %r25;
	sub.s32 	%r37, %r1, %r36;
	max.s32 	%r2, %r37, 2;
	add.s32 	%r3, %r2, -2;
	add.s32 	%r38, %r37, 3;
	min.s32 	%r4, %r38, %r25;
	max.s32 	%r39, %r35, 2;
	add.s32 	%r5, %r39, -2;
	add.s32 	%r40, %r35, 3;
	min.s32 	%r6, %r40, %r26;
	mad.lo.s32 	%r7, %r31, 10, %r27;
	setp.le.s32 	%p1, %r6, %r5;
	@%p1 bra 	$L__BB0_11;
	shl.b32 	%r8, %r7, 4;
	xor.b32  	%r41, %r4, 2;
	sub.s32 	%r42, %r41, %r2;
	sub.s32 	%r43, %r4, %r2;
	add.s32 	%r9, %r43, 1;
	and.b32  	%r10, %r42, 3;
	add.s32 	%r11, %r2, -1;
	add.s32 	%r12, %r2, 1;
	neg.s32 	%r13, %r4;
	add.s64 	%rd2, %rd1, 8;
	cvt.u64.u32 	%rd8, %r2;
	mov.u32 	%r128, %r5;
$L__BB0_2:
	setp.le.s32 	%p2, %r4, %r3;
	@%p2 bra 	$L__BB0_10;
	setp.eq.s32 	%p3, %r10, 0;
	mul.lo.s32 	%r15, %r128, %r25;
	mov.u32 	%r129, %r3;
	@%p3 bra 	$L__BB0_7;
	setp.eq.s32 	%p4, %r10, 1;
	cvt.s64.s32 	%rd7, %r15;
	add.s64 	%rd9, %rd8, %rd7;
	shl.b64 	%rd10, %rd9, 2;
	add.s64 	%rd3, %rd1, %rd10;
	ld.global.u32 	%r44, [%rd3+-8];
	add.s32 	%r45, %r8, %r44;
	shl.b32 	%r46, %r45, 2;
	mov.u32 	%r47, _ZZ3caliiPiPfE10indexTimes;
	add.s32 	%r48, %r47, %r46;
	ld.shared.u32 	%r49, [%r48];
	add.s32 	%r50, %r49, 1;
	st.shared.u32 	[%r48], %r50;
	mov.u32 	%r129, %r11;
	@%p4 bra 	$L__BB0_7;
	setp.eq.s32 	%p5, %r10, 2;
	ld.global.u32 	%r51, [%rd3+-4];
	add.s32 	%r52, %r8, %r51;
	shl.b32 	%r53, %r52, 2;
	add.s32 	%r55, %r47, %r53;
	ld.shared.u32 	%r56, [%r55];
	add.s32 	%r57, %r56, 1;
	st.shared.u32 	[%r55], %r57;
	mov.u32 	%r129, %r2;
	@%p5 bra 	$L__BB0_7;
	add.s32 	%r58, %r2, %r15;
	mul.wide.s32 	%rd11, %r58, 4;
	add.s64 	%rd12, %rd1, %rd11;
	ld.global.u32 	%r59, [%rd12];
	add.s32 	%r60, %r8, %r59;
	shl.b32 	%r61, %r60, 2;
	add.s32 	%r63, %r47, %r61;
	ld.shared.u32 	%r64, [%r63];
	add.s32 	%r65, %r64, 1;
	st.shared.u32 	[%r63], %r65;
	mov.u32 	%r129, %r12;
$L__BB0_7:
	setp.lt.u32 	%p6, %r9, 3;
	@%p6 bra 	$L__BB0_10;
	add.s32 	%r131, %r13, %r129;
	add.s32 	%r130, %r129, %r15;
$L__BB0_9:
	mul.wide.s32 	%rd13, %r130, 4;
	add.s64 	%rd14, %rd2, %rd13;
	ld.global.u32 	%r66, [%rd14+-8];
	add.s32 	%r67, %r8, %r66;
	shl.b32 	%r68, %r67, 2;
	mov.u32 	%r69, _ZZ3caliiPiPfE10indexTimes;
	add.s32 	%r70, %r69, %r68;
	ld.shared.u32 	%r71, [%r70];
	add.s32 	%r72, %r71, 1;
	st.shared.u32 	[%r70], %r72;
	ld.global.u32 	%r73, [%rd14+-4];
	add.s32 	%r74, %r8, %r73;
	shl.b32 	%r75, %r74, 2;
	add.s32 	%r76, %r69, %r75;
	ld.shared.u32 	%r77, [%r76];
	add.s32 	%r78, %r77, 1;
	st.shared.u32 	[%r76], %r78;
	ld.global.u32 	%r79, [%rd14];
	add.s32 	%r80, %r8, %r79;
	shl.b32 	%r81, %r80, 2;
	add.s32 	%r82, %r69, %r81;
	ld.shared.u32 	%r83, [%r82];
	add.s32 	%r84, %r83, 1;
	st.shared.u32 	[%r82], %r84;
	ld.global.u32 	%r85, [%rd14+4];
	add.s32 	%r86, %r8, %r85;
	shl.b32 	%r87, %r86, 2;
	add.s32 	%r88, %r69, %r87;
	ld.shared.u32 	%r89, [%r88];
	add.s32 	%r90, %r89, 1;
	st.shared.u32 	[%r88], %r90;
	add.s32 	%r131, %r131, 4;
	add.s32 	%r130, %r130, 4;
	setp.ne.s32 	%p7, %r131, 0;
	@%p7 bra 	$L__BB0_9;
$L__BB0_10:
	add.s32 	%r128, %r128, 1;
	setp.eq.s32 	%p8, %r128, %r6;
	@%p8 bra 	$L__BB0_11;
	bra.uni 	$L__BB0_2;
$L__BB0_11:
	sub.s32 	%r91, %r6, %r5;
	sub.s32 	%r92, %r4, %r3;
	mul.lo.s32 	%r93, %r92, %r91;
	cvt.rn.f32.s32 	%f1, %r93;
	mul.wide.s32 	%rd15, %r93, 4;
	mov.u64 	%rd16, logTable;
	add.s64 	%rd4, %rd16, %rd15;
	mov.u32 	%r94, _ZZ3caliiPiPfE10indexTimes;
	ld.shared.u32 	%r95, [_ZZ3caliiPiPfE10indexTimes];
	cvt.rn.f32.s32 	%f51, %r95;
	div.rn.f32 	%f2, %f51, %f1;
	setp.neu.f32 	%p9, %f2, 0f00000000;
	shl.b32 	%r96, %r7, 6;
	add.s32 	%r19, %r94, %r96;
	mov.f32 	%f133, 0f00000000;
	@%p9 bra 	$L__BB0_12;
	bra.uni 	$L__BB0_13;
$L__BB0_12:
	ld.shared.u32 	%r97, [%r19];
	mul.wide.s32 	%rd17, %r97, 4;
	add.s64 	%rd19, %rd16, %rd17;
	ld.global.f32 	%f52, [%rd19];
	ld.global.f32 	%f53, [%rd4];
	sub.f32 	%f54, %f52, %f53;
	mul.f32 	%f55, %f2, %f54;
	mov.f32 	%f56, 0f00000000;
	sub.f32 	%f133, %f56, %f55;
$L__BB0_13:
	ld.shared.u32 	%r98, [_ZZ3caliiPiPfE10indexTimes+4];
	cvt.rn.f32.s32 	%f57, %r98;
	div.rn.f32 	%f5, %f57, %f1;
	setp.eq.f32 	%p10, %f5, 0f00000000;
	@%p10 bra 	$L__BB0_15;
	ld.shared.u32 	%r99, [%r19+4];
	mul.wide.s32 	%rd20, %r99, 4;
	add.s64 	%rd22, %rd16, %rd20;
	ld.global.f32 	%f58, [%rd22];
	ld.global.f32 	%f59, [%rd4];
	sub.f32 	%f60, %f58, %f59;
	mul.f32 	%f61, %f5, %f60;
	sub.f32 	%f133, %f133, %f61;
$L__BB0_15:
	ld.shared.u32 	%r100, [_ZZ3caliiPiPfE10indexTimes+8];
	cvt.rn.f32.s32 	%f62, %r100;
	div.rn.f32 	%f8, %f62, %f1;
	setp.eq.f32 	%p11, %f8, 0f00000000;
	@%p11 bra 	$L__BB0_17;
	ld.shared.u32 	%r101, [%r19+8];
	mul.wide.s32 	%rd23, %r101, 4;
	add.s64 	%rd25, %rd16, %rd23;
	ld.global.f32 	%f63, [%rd25];
	ld.global.f32 	%f64, [%rd4];
	sub.f32 	%f65, %f63, %f64;
	mul.f32 	%f66, %f8, %f65;
	sub.f32 	%f133, %f133, %f66;
$L__BB0_17:
	ld.shared.u32 	%r102, [_ZZ3caliiPiPfE10indexTimes+12];
	cvt.rn.f32.s32 	%f67, %r102;
	div.rn.f32 	%f11, %f67, %f1;
	setp.eq.f32 	%p12, %f11, 0f00000000;
	@%p12 bra 	$L__BB0_19;
	ld.shared.u32 	%r103, [%r19+12];
	mul.wide.s32 	%rd26, %r103, 4;
	add.s64 	%rd28, %rd16, %rd26;
	ld.global.f32 	%f68, [%rd28];
	ld.global.f32 	%f69, [%rd4];
	sub.f32 	%f70, %f68, %f69;
	mul.f32 	%f71, %f11, %f70;
	sub.f32 	%f133, %f133, %f71;
$L__BB0_19:
	ld.shared.u32 	%r104, [_ZZ3caliiPiPfE10indexTimes+16];
	cvt.rn.f32.s32 	%f72, %r104;
	div.rn.f32 	%f14, %f72, %f1;
	setp.eq.f32 	%p13, %f14, 0f00000000;
	@%p13 bra 	$L__BB0_21;
	ld.shared.u32 	%r105, [%r19+16];
	mul.wide.s32 	%rd29, %r105, 4;
	add.s64 	%rd31, %rd16, %rd29;
	ld.global.f32 	%f73, [%rd31];
	ld.global.f32 	%f74, [%rd4];
	sub.f32 	%f75, %f73, %f74;
	mul.f32 	%f76, %f14, %f75;
	sub.f32 	%f133, %f133, %f76;
$L__BB0_21:
	ld.shared.u32 	%r106, [_ZZ3caliiPiPfE10indexTimes+20];
	cvt.rn.f32.s32 	%f77, %r106;
	div.rn.f32 	%f17, %f77, %f1;
	setp.eq.f32 	%p14, %f17, 0f00000000;
	@%p14 bra 	$L__BB0_23;
	ld.shared.u32 	%r107, [%r19+20];
	mul.wide.s32 	%rd32, %r107, 4;
	add.s64 	%rd34, %rd16, %rd32;
	ld.global.f32 	%f78, [%rd34];
	ld.global.f32 	%f79, [%rd4];
	sub.f32 	%f80, %f78, %f79;
	mul.f32 	%f81, %f17, %f80;
	sub.f32 	%f133, %f133, %f81;
$L__BB0_23:
	ld.shared.u32 	%r108, [_ZZ3caliiPiPfE10indexTimes+24];
	cvt.rn.f32.s32 	%f82, %r108;
	div.rn.f32 	%f20, %f82, %f1;
	setp.eq.f32 	%p15, %f20, 0f00000000;
	@%p15 bra 	$L__BB0_25;
	ld.shared.u32 	%r109, [%r19+24];
	mul.wide.s32 	%rd35, %r109, 4;
	add.s64 	%rd37, %rd16, %rd35;
	ld.global.f32 	%f83, [%rd37];
	ld.global.f32 	%f84, [%rd4];
	sub.f32 	%f85, %f83, %f84;
	mul.f32 	%f86, %f20, %f85;
	sub.f32 	%f133, %f133, %f86;
$L__BB0_25:
	ld.shared.u32 	%r110, [_ZZ3caliiPiPfE10indexTimes+28];
	cvt.rn.f32.s32 	%f87, %r110;
	div.rn.f32 	%f23, %f87, %f1;
	setp.eq.f32 	%p16, %f23, 0f00000000;
	@%p16 bra 	$L__BB0_27;
	ld.shared.u32 	%r111, [%r19+28];
	mul.wide.s32 	%rd38, %r111, 4;
	add.s64 	%rd40, %rd16, %rd38;
	ld.global.f32 	%f88, [%rd40];
	ld.global.f32 	%f89, [%rd4];
	sub.f32 	%f90, %f88, %f89;
	mul.f32 	%f91, %f23, %f90;
	sub.f32 	%f133, %f133, %f91;
$L__BB0_27:
	ld.shared.u32 	%r112, [_ZZ3caliiPiPfE10indexTimes+32];
	cvt.rn.f32.s32 	%f92, %r112;
	div.rn.f32 	%f26, %f92, %f1;
	setp.eq.f32 	%p17, %f26, 0f00000000;
	@%p17 bra 	$L__BB0_29;
	ld.shared.u32 	%r113, [%r19+32];
	mul.wide.s32 	%rd41, %r113, 4;
	add.s64 	%rd43, %rd16, %rd41;
	ld.global.f32 	%f93, [%rd43];
	ld.global.f32 	%f94, [%rd4];
	sub.f32 	%f95, %f93, %f94;
	mul.f32 	%f96, %f26, %f95;
	sub.f32 	%f133, %f133, %f96;
$L__BB0_29:
	ld.shared.u32 	%r114, [_ZZ3caliiPiPfE10indexTimes+36];
	cvt.rn.f32.s32 	%f97, %r114;
	div.rn.f32 	%f29, %f97, %f1;
	setp.eq.f32 	%p18, %f29, 0f00000000;
	@%p18 bra 	$L__BB0_31;
	ld.shared.u32 	%r115, [%r19+36];
	mul.wide.s32 	%rd44, %r115, 4;
	add.s64 	%rd46, %rd16, %rd44;
	ld.global.f32 	%f98, [%rd46];
	ld.global.f32 	%f99, [%rd4];
	sub.f32 	%f100, %f98, %f99;
	mul.f32 	%f101, %f29, %f100;
	sub.f32 	%f133, %f133, %f101;
$L__BB0_31:
	ld.shared.u32 	%r116, [_ZZ3caliiPiPfE10indexTimes+40];
	cvt.rn.f32.s32 	%f102, %r116;
	div.rn.f32 	%f32, %f102, %f1;
	setp.eq.f32 	%p19, %f32, 0f00000000;
	@%p19 bra 	$L__BB0_33;
	ld.shared.u32 	%r117, [%r19+40];
	mul.wide.s32 	%rd47, %r117, 4;
	add.s64 	%rd49, %rd16, %rd47;
	ld.global.f32 	%f103, [%rd49];
	ld.global.f32 	%f104, [%rd4];
	sub.f32 	%f105, %f103, %f104;
	mul.f32 	%f106, %f32, %f105;
	sub.f32 	%f133, %f133, %f106;
$L__BB0_33:
	ld.shared.u32 	%r118, [_ZZ3caliiPiPfE10indexTimes+44];
	cvt.rn.f32.s32 	%f107, %r118;
	div.rn.f32 	%f35, %f107, %f1;
	setp.eq.f32 	%p20, %f35, 0f00000000;
	@%p20 bra 	$L__BB0_35;
	ld.shared.u32 	%r119, [%r19+44];
	mul.wide.s32 	%rd50, %r119, 4;
	add.s64 	%rd52, %rd16, %rd50;
	ld.global.f32 	%f108, [%rd52];
	ld.global.f32 	%f109, [%rd4];
	sub.f32 	%f110, %f108, %f109;
	mul.f32 	%f111, %f35, %f110;
	sub.f32 	%f133, %f133, %f111;
$L__BB0_35:
	ld.shared.u32 	%r120, [_ZZ3caliiPiPfE10indexTimes+48];
	cvt.rn.f32.s32 	%f112, %r120;
	div.rn.f32 	%f38, %f112, %f1;
	setp.eq.f32 	%p21, %f38, 0f00000000;
	@%p21 bra 	$L__BB0_37;
	ld.shared.u32 	%r121, [%r19+48];
	mul.wide.s32 	%rd53, %r121, 4;
	add.s64 	%rd55, %rd16, %rd53;
	ld.global.f32 	%f113, [%rd55];
	ld.global.f32 	%f114, [%rd4];
	sub.f32 	%f115, %f113, %f114;
	mul.f32 	%f116, %f38, %f115;
	sub.f32 	%f133, %f133, %f116;
$L__BB0_37:
	ld.shared.u32 	%r122, [_ZZ3caliiPiPfE10indexTimes+52];
	cvt.rn.f32.s32 	%f117, %r122;
	div.rn.f32 	%f41, %f117, %f1;
	setp.eq.f32 	%p22, %f41, 0f00000000;
	@%p22 bra 	$L__BB0_39;
	ld.shared.u32 	%r123, [%r19+52];
	mul.wide.s32 	%rd56, %r123, 4;
	add.s64 	%rd58, %rd16, %rd56;
	ld.global.f32 	%f118, [%rd58];
	ld.global.f32 	%f119, [%rd4];
	sub.f32 	%f120, %f118, %f119;
	mul.f32 	%f121, %f41, %f120;
	sub.f32 	%f133, %f133, %f121;
$L__BB0_39:
	ld.shared.u32 	%r124, [_ZZ3caliiPiPfE10indexTimes+56];
	cvt.rn.f32.s32 	%f122, %r124;
	div.rn.f32 	%f44, %f122, %f1;
	setp.eq.f32 	%p23, %f44, 0f00000000;
	@%p23 bra 	$L__BB0_41;
	ld.shared.u32 	%r125, [%r19+56];
	mul.wide.s32 	%rd59, %r125, 4;
	add.s64 	%rd61, %rd16, %rd59;
	ld.global.f32 	%f123, [%rd61];
	ld.global.f32 	%f124, [%rd4];
	sub.f32 	%f125, %f123, %f124;
	mul.f32 	%f126, %f44, %f125;
	sub.f32 	%f133, %f133, %f126;
$L__BB0_41:
	ld.shared.u32 	%r126, [_ZZ3caliiPiPfE10indexTimes+60];
	cvt.rn.f32.s32 	%f127, %r126;
	div.rn.f32 	%f47, %f127, %f1;
	setp.eq.f32 	%p24, %f47, 0f00000000;
	@%p24 bra 	$L__BB0_43;
	ld.shared.u32 	%r127, [%r19+60];
	mul.wide.s32 	%rd62, %r127, 4;
	add.s64 	%rd64, %rd16, %rd62;
	ld.global.f32 	%f128, [%rd64];
	ld.global.f32 	%f129, [%rd4];
	sub.f32 	%f130, %f128, %f129;
	mul.f32 	%f131, %f47, %f130;
	sub.f32 	%f133, %f133, %f131;
$L__BB0_43:
	cvta.to.global.u64 	%rd65, %rd5;
	mul.wide.s32 	%rd66, %r1, 4;
	add.s64 	%rd67, %rd65, %rd66;
	st.global.f32 	[%rd67], %f133;
	ret;

}


// ===== COMPILED SASS (sm_100) =====

	.target	sm_100

	.elftype	@"ET_EXEC"


//--------------------- .note.nv.tkinfo           --------------------------
	.section	.note.nv.tkinfo,"",@"SHT_NOTE"
	.sectionflags	@"SHF_NOTE_NV_TKINFO"
	.tkinfo
        /*0018*/ 	.word	0x00000002
        /*0030*/ 	.string	""
        /*0030*/ 	.string	"ptxas"
        /*0030*/ 	.string	"Cuda compilation tools, release 13.0, V13.0.88"
        /*0030*/ 	.string	"Build cuda_13.0.r13.0/compiler.36424714_0"
        /*0030*/ 	.string	"-arch sm_100 -m 64 "



//--------------------- .note.nv.cuinfo           --------------------------
	.section	.note.nv.cuinfo,"",@"SHT_NOTE"
	.sectionflags	@"SHF_NOTE_NV_CUINFO"
        /*0018*/ 	.short	0x0002
        /*001a*/ 	.short	0x0064
        /*001c*/ 	.short	0x0082
	.zero		2


//--------------------- .nv.info                  --------------------------
	.section	.nv.info,"",@"SHT_CUDA_INFO"
	.align	4


	//----- nvinfo : EIATTR_REGCOUNT
	.align		4
        /*0000*/ 	.byte	0x04, 0x2f
        /*0002*/ 	.short	(.L_2 - .L_1)
	.align		4
.L_1:
        /*0004*/ 	.word	index@(_Z3caliiPiPf)
        /*0008*/ 	.word	0x00000020


	//----- nvinfo : EIATTR_FRAME_SIZE
	.align		4
.L_2:
        /*000c*/ 	.byte	0x04, 0x11
        /*000e*/ 	.short	(.L_4 - .L_3)
	.align		4
.L_3:
        /*0010*/ 	.word	index@($__internal_0_$__cuda_sm3x_div_rn_noftz_f32_slowpath)
        /*0014*/ 	.word	0x00000000


	//----- nvinfo : EIATTR_FRAME_SIZE
	.align		4
.L_4:
        /*0018*/ 	.byte	0x04, 0x11
        /*001a*/ 	.short	(.L_6 - .L_5)
	.align		4
.L_5:
        /*001c*/ 	.word	index@(_Z3caliiPiPf)
        /*0020*/ 	.word	0x00000000


	//----- nvinfo : EIATTR_MIN_STACK_SIZE
	.align		4
.L_6:
        /*0024*/ 	.byte	0x04, 0x12
        /*0026*/ 	.short	(.L_8 - .L_7)
	.align		4
.L_7:
        /*0028*/ 	.word	index@(_Z3caliiPiPf)
        /*002c*/ 	.word	0x00000000
.L_8:


//--------------------- .nv.compat                --------------------------
	.section	.nv.compat,"",@"SHT_CUDA_COMPAT_INFO"
	.align	4
        /*0000*/ 	.byte	0x02, 0x09, 0x00, 0x00, 0x02, 0x02, 0x01, 0x00, 0x02, 0x05, 0x05, 0x00, 0x03, 0x07, 0x01, 0x01
        /*0010*/ 	.byte	0x02, 0x03, 0x00, 0x00, 0x02, 0x06, 0x01, 0x00, 0x04, 0x0b, 0x08, 0x00, 0x01, 0x00, 0x00, 0x00
        /*0020*/ 	.byte	0x00, 0x00, 0x00, 0x00


//--------------------- .nv.info._Z3caliiPiPf     --------------------------
	.section	.nv.info._Z3caliiPiPf,"",@"SHT_CUDA_INFO"
	.sectionflags	@""
	.align	4


	//----- nvinfo : EIATTR_CUDA_API_VERSION
	.align		4
        /*0000*/ 	.byte	0x04, 0x37
        /*0002*/ 	.short	(.L_10 - .L_9)
.L_9:
        /*0004*/ 	.word	0x00000082


	//----- nvinfo : EIATTR_KPARAM_INFO
	.align		4
.L_10:
        /*0008*/ 	.byte	0x04, 0x17
        /*000a*/ 	.short	(.L_12 - .L_11)
.L_11:
        /*000c*/ 	.word	0x00000000
        /*0010*/ 	.short	0x0003
        /*0012*/ 	.short	0x0010
        /*0014*/ 	.byte	0x00, 0xf5, 0x21, 0x00


	//----- nvinfo : EIATTR_KPARAM_INFO
	.align		4
.L_12:
        /*0018*/ 	.byte	0x04, 0x17
        /*001a*/ 	.short	(.L_14 - .L_13)
.L_13:
        /*001c*/ 	.word	0x00000000
        /*0020*/ 	.short	0x0002
        /*0022*/ 	.short	0x0008
        /*0024*/ 	.byte	0x00, 0xf5, 0x21, 0x00


	//----- nvinfo : EIATTR_KPARAM_INFO
	.align		4
.L_14:
        /*0028*/ 	.byte	0x04, 0x17
        /*002a*/ 	.short	(.L_16 - .L_15)
.L_15:
        /*002c*/ 	.word	0x00000000
        /*0030*/ 	.short	0x0001
        /*0032*/ 	.short	0x0004
        /*0034*/ 	.byte	0x00, 0xf0, 0x11, 0x00


	//----- nvinfo : EIATTR_KPARAM_INFO
	.align		4
.L_16:
        /*0038*/ 	.byte	0x04, 0x17
        /*003a*/ 	.short	(.L_18 - .L_17)
.L_17:
        /*003c*/ 	.word	0x00000000
        /*0040*/ 	.short	0x0000
        /*0042*/ 	.short	0x0000
        /*0044*/ 	.byte	0x00, 0xf0, 0x11, 0x00


	//----- nvinfo : EIATTR_SPARSE_MMA_MASK
	.align		4
.L_18:
        /*0048*/ 	.byte	0x03, 0x50
        /*004a*/ 	.short	0x0000


	//----- nvinfo : EIATTR_MAXREG_COUNT
	.align		4
        /*004c*/ 	.byte	0x03, 0x1b
        /*004e*/ 	.short	0x00ff


	//----- nvinfo : EIATTR_MERCURY_ISA_VERSION
	.align		4
        /*0050*/ 	.byte	0x03, 0x5f
        /*0052*/ 	.short	0x0101


	//----- nvinfo : EIATTR_VRC_CTA_INIT_COUNT
	.align		4
        /*0054*/ 	.byte	0x02, 0x4a
	.zero		1
	.zero		1


	//----- nvinfo : EIATTR_EXIT_INSTR_OFFSETS
	.align		4
        /*0058*/ 	.byte	0x04, 0x1c
        /*005a*/ 	.short	(.L_20 - .L_19)


	//   ....[0]....
.L_19:
        /*005c*/ 	.word	0x00003050


	//----- nvinfo : EIATTR_CRS_STACK_SIZE
	.align		4
.L_20:
        /*0060*/ 	.byte	0x04, 0x1e
        /*0062*/ 	.short	(.L_22 - .L_21)
.L_21:
        /*0064*/ 	.word	0x00000000


	//----- nvinfo : EIATTR_CBANK_PARAM_SIZE
	.align		4
.L_22:
        /*0068*/ 	.byte	0x03, 0x19
        /*006a*/ 	.short	0x0018


	//----- nvinfo : EIATTR_PARAM_CBANK
	.align		4
        /*006c*/ 	.byte	0x04, 0x0a
        /*006e*/ 	.short	(.L_24 - .L_23)
	.align		4
.L_23:
        /*0070*/ 	.word	index@(.nv.constant0._Z3caliiPiPf)
        /*0074*/ 	.short	0x0380
        /*0076*/ 	.short	0x0018


	//----- nvinfo : EIATTR_SW_WAR
	.align		4
.L_24:
        /*0078*/ 	.byte	0x04, 0x36
        /*007a*/ 	.short	(.L_26 - .L_25)
.L_25:
        /*007c*/ 	.word	0x00000008
.L_26:


//--------------------- .nv.callgraph             --------------------------
	.section	.nv.callgraph,"",@"SHT_CUDA_CALLGRAPH"
	.align	4
	.sectionentsize	8
	.align		4
        /*0000*/ 	.word	0x00000000
	.align		4
        /*0004*/ 	.word	0xffffffff
	.align		4
        /*0008*/ 	.word	0x00000000
	.align		4
        /*000c*/ 	.word	0xfffffffe
	.align		4
        /*0010*/ 	.word	0x00000000
	.align		4
        /*0014*/ 	.word	0xfffffffd
	.align		4
        /*0018*/ 	.word	0x00000000
	.align		4
        /*001c*/ 	.word	0xfffffffc


//--------------------- .nv.constant4             --------------------------
	.section	.nv.constant4,"a",@progbits
	.align	8
	.align		8
.nv.constant4:
        /*0000*/ 	.dword	logTable


//--------------------- .text._Z3caliiPiPf        --------------------------
	.section	.text._Z3caliiPiPf,"ax",@progbits
	.align	128
        .global         _Z3caliiPiPf
        .type           _Z3caliiPiPf,@function
        .size           _Z3caliiPiPf,(.L_x_61 - _Z3caliiPiPf)
        .other          _Z3caliiPiPf,@"STO_CUDA_ENTRY STV_DEFAULT"
_Z3caliiPiPf:
.text._Z3caliiPiPf:
[----:B------:R-:W-:Y:S08]  /*0000*/  LDC R1, c[0x0][0x37c] ;  /* 0x0000df00ff017b82 */ /* 0x000ff00000000800 */
[----:B------:R-:W0:Y:S01]  /*0010*/  LDC R13, c[0x0][0x380] ;  /* 0x0000e000ff0d7b82 */ /* 0x000e220000000800 */
[----:B------:R-:W1:Y:S01]  /*0020*/  S2R R2, SR_TID.X ;  /* 0x0000000000027919 */ /* 0x000e620000002100 */
[----:B------:R-:W1:Y:S01]  /*0030*/  LDCU UR4, c[0x0][0x360] ;  /* 0x00006c00ff0477ac */ /* 0x000e620008000800 */
[----:B------:R-:W-:Y:S01]  /*0040*/  BSSY.RECONVERGENT B0, `(.L_x_0) ;  /* 0x0000149000007945 */ /* 0x000fe20003800200 */
[----:B------:R-:W1:Y:S01]  /*0050*/  S2R R3, SR_CTAID.X ;  /* 0x0000000000037919 */ /* 0x000e620000002500 */
[----:B------:R-:W2:Y:S01]  /*0060*/  LDCU UR5, c[0x0][0x364] ;  /* 0x00006c80ff0577ac */ /* 0x000ea20008000800 */
[----:B------:R-:W2:Y:S01]  /*0070*/  S2R R7, SR_TID.Y ;  /* 0x0000000000077919 */ /* 0x000ea20000002200 */
[----:B------:R-:W3:Y:S01]  /*0080*/  LDCU.64 UR6, c[0x0][0x358] ;  /* 0x00006b00ff0677ac */ /* 0x000ee20008000a00 */
[----:B------:R-:W2:Y:S01]  /*0090*/  S2R R8, SR_CTAID.Y ;  /* 0x0000000000087919 */ /* 0x000ea20000002600 */
[----:B0-----:R-:W-:-:S04]  /*00a0*/  IABS R9, R13 ;  /* 0x0000000d00097213 */ /* 0x001fc80000000000 */
[----:B------:R-:W0:Y:S01]  /*00b0*/  I2F.RP R0, R9 ;  /* 0x0000000900007306 */ /* 0x000e220000209400 */
[----:B-1----:R-:W-:-:S07]  /*00c0*/  IMAD R6, R3, UR4, R2 ;  /* 0x0000000403067c24 */ /* 0x002fce000f8e0202 */
[----:B0-----:R-:W0:Y:S02]  /*00d0*/  MUFU.RCP R0, R0 ;  /* 0x0000000000007308 */ /* 0x001e240000001000 */
[----:B0-----:R-:W-:Y:S01]  /*00e0*/  IADD3 R4, PT, PT, R0, 0xffffffe, RZ ;  /* 0x0ffffffe00047810 */ /* 0x001fe20007ffe0ff */
[----:B--2---:R-:W-:Y:S02]  /*00f0*/  IMAD R0, R8, UR5, R7 ;  /* 0x0000000508007c24 */ /* 0x004fe4000f8e0207 */
[----:B------:R-:W-:-:S03]  /*0100*/  IMAD R7, R7, 0xa, R2 ;  /* 0x0000000a07077824 */ /* 0x000fc600078e0202 */
[----:B------:R0:W1:Y:S01]  /*0110*/  F2I.FTZ.U32.TRUNC.NTZ R5, R4 ;  /* 0x0000000400057305 */ /* 0x000062000021f000 */
[----:B------:R-:W-:-:S05]  /*0120*/  IMAD R6, R0, R13, R6 ;  /* 0x0000000d00067224 */ /* 0x000fca00078e0206 */
[----:B------:R-:W-:Y:S01]  /*0130*/  IABS R0, R6 ;  /* 0x0000000600007213 */ /* 0x000fe20000000000 */
[----:B0-----:R-:W-:Y:S02]  /*0140*/  IMAD.MOV.U32 R4, RZ, RZ, RZ ;  /* 0x000000ffff047224 */ /* 0x001fe400078e00ff */
[----:B-1----:R-:W-:-:S05]  /*0150*/  IMAD.MOV R3, RZ, RZ, -R5 ;  /* 0x000000ffff037224 */ /* 0x002fca00078e0a05 */
[----:B------:R-:W-:-:S05]  /*0160*/  MOV R8, R3 ;  /* 0x0000000300087202 */ /* 0x000fca0000000f00 */
[----:B------:R-:W-:-:S04]  /*0170*/  IMAD R3, R8, R9, RZ ;  /* 0x0000000908037224 */ /* 0x000fc800078e02ff */
[----:B------:R-:W-:-:S06]  /*0180*/  IMAD.HI.U32 R5, R5, R3, R4 ;  /* 0x0000000305057227 */ /* 0x000fcc00078e0004 */
[----:B------:R-:W-:-:S05]  /*0190*/  IMAD.HI.U32 R5, R5, R0, RZ ;  /* 0x0000000005057227 */ /* 0x000fca00078e00ff */
[----:B------:R-:W-:-:S05]  /*01a0*/  IADD3 R3, PT, PT, -R5, RZ, RZ ;  /* 0x000000ff05037210 */ /* 0x000fca0007ffe1ff */
[----:B------:R-:W-:Y:S01]  /*01b0*/  IMAD R0, R9, R3, R0 ;  /* 0x0000000309007224 */ /* 0x000fe200078e0200 */
[----:B------:R-:W-:-:S04]  /*01c0*/  LOP3.LUT R3, R6, R13, RZ, 0x3c, !PT ;  /* 0x0000000d06037212 */ /* 0x000fc800078e3cff */
[----:B------:R-:W-:Y:S02]  /*01d0*/  ISETP.GT.U32.AND P2, PT, R9, R0, PT ;  /* 0x000000000900720c */ /* 0x000fe40003f44070 */
[----:B------:R-:W-:-:S11]  /*01e0*/  ISETP.GE.AND P1, PT, R3, RZ, PT ;  /* 0x000000ff0300720c */ /* 0x000fd60003f26270 */
[----:B------:R-:W-:Y:S01]  /*01f0*/  @!P2 IMAD.IADD R0, R0, 0x1, -R9 ;  /* 0x000000010000a824 */ /* 0x000fe200078e0a09 */
[----:B------:R-:W-:Y:S02]  /*0200*/  @!P2 IADD3 R5, PT, PT, R5, 0x1, RZ ;  /* 0x000000010505a810 */ /* 0x000fe40007ffe0ff */
[----:B------:R-:W-:Y:S02]  /*0210*/  ISETP.NE.AND P2, PT, R13, RZ, PT ;  /* 0x000000ff0d00720c */ /* 0x000fe40003f45270 */
[----:B------:R-:W-:Y:S02]  /*0220*/  ISETP.GE.U32.AND P0, PT, R0, R9, PT ;  /* 0x000000090000720c */ /* 0x000fe40003f06070 */
[----:B------:R-:W0:Y:S11]  /*0230*/  LDC R0, c[0x0][0x384] ;  /* 0x0000e100ff007b82 */ /* 0x000e360000000800 */
[----:B------:R-:W-:-:S05]  /*0240*/  @P0 VIADD R5, R5, 0x1 ;  /* 0x0000000105050836 */ /* 0x000fca0000000000 */
[----:B------:R-:W-:Y:S02]  /*0250*/  @!P1 IADD3 R5, PT, PT, -R5, RZ, RZ ;  /* 0x000000ff05059210 */ /* 0x000fe40007ffe1ff */
[----:B------:R-:W-:-:S04]  /*0260*/  @!P2 LOP3.LUT R5, RZ, R13, RZ, 0x33, !PT ;  /* 0x0000000dff05a212 */ /* 0x000fc800078e33ff */
[C---:B------:R-:W-:Y:S01]  /*0270*/  VIMNMX R11, PT, PT, R5.reuse, 0x2, !PT ;  /* 0x00000002050b7848 */ /* 0x040fe20007fe0100 */
[----:B------:R-:W-:Y:S01]  /*0280*/  IMAD.MOV R4, RZ, RZ, -R5 ;  /* 0x000000ffff047224 */ /* 0x000fe200078e0a05 */
[----:B0-----:R-:W-:Y:S02]  /*0290*/  VIADDMNMX R0, R5, 0x3, R0, PT ;  /* 0x0000000305007846 */ /* 0x001fe40003800100 */
[----:B------:R-:W-:Y:S01]  /*02a0*/  IADD3 R11, PT, PT, R11, -0x2, RZ ;  /* 0xfffffffe0b0b7810 */ /* 0x000fe20007ffe0ff */
[----:B------:R-:W-:-:S03]  /*02b0*/  IMAD R4, R13, R4, R6 ;  /* 0x000000040d047224 */ /* 0x000fc600078e0206 */
[----:B------:R-:W-:Y:S02]  /*02c0*/  ISETP.GT.AND P0, PT, R0, R11, PT ;  /* 0x0000000b0000720c */ /* 0x000fe40003f04270 */
[C---:B------:R-:W-:Y:S02]  /*02d0*/  VIMNMX R10, PT, PT, R4.reuse, 0x2, !PT ;  /* 0x00000002040a7848 */ /* 0x040fe40007fe0100 */
[----:B------:R-:W-:-:S03]  /*02e0*/  VIADDMNMX R13, R4, 0x3, R13, PT ;  /* 0x00000003040d7846 */ /* 0x000fc6000380010d */
[----:B------:R-:W-:-:S06]  /*02f0*/  VIADD R12, R10, 0xfffffffe ;  /* 0xfffffffe0a0c7836 */ /* 0x000fcc0000000000 */
[----:B---3--:R-:W-:Y:S05]  /*0300*/  @!P0 BRA `(.L_x_1) ;  /* 0x0000001000708947 */ /* 0x008fea0003800000 */
[----:B------:R-:W0:Y:S01]  /*0310*/  LDCU.64 UR4, c[0x0][0x388] ;  /* 0x00007100ff0477ac */ /* 0x000e220008000a00 */
[C---:B------:R-:W-:Y:S01]  /*0320*/  LOP3.LUT R3, R13.reuse, 0x2, RZ, 0x3c, !PT ;  /* 0x000000020d037812 */ /* 0x040fe200078e3cff */
[C---:B------:R-:W-:Y:S01]  /*0330*/  VIADD R14, R10.reuse, 0xffffffff ;  /* 0xffffffff0a0e7836 */ /* 0x040fe20000000000 */
[----:B------:R-:W-:Y:S01]  /*0340*/  IADD3 R2, PT, PT, R13, 0x1, -R10 ;  /* 0x000000010d027810 */ /* 0x000fe20007ffe80a */
[----:B------:R-:W-:Y:S01]  /*0350*/  IMAD.MOV.U32 R17, RZ, RZ, R11 ;  /* 0x000000ffff117224 */ /* 0x000fe200078e000b */
[----:B------:R-:W-:Y:S02]  /*0360*/  IADD3 R3, PT, PT, -R10, R3, RZ ;  /* 0x000000030a037210 */ /* 0x000fe40007ffe1ff */
[----:B------:R-:W-:Y:S02]  /*0370*/  ISETP.GE.U32.AND P1, PT, R2, 0x3, PT ;  /* 0x000000030200780c */ /* 0x000fe40003f26070 */
[----:B------:R-:W-:Y:S02]  /*0380*/  LOP3.LUT R16, R3, 0x3, RZ, 0xc0, !PT ;  /* 0x0000000303107812 */ /* 0x000fe400078ec0ff */
[----:B------:R-:W-:Y:S01]  /*0390*/  IADD3 R15, PT, PT, R10, 0x1, RZ ;  /* 0x000000010a0f7810 */ /* 0x000fe20007ffe0ff */
[----:B0-----:R-:W-:-:S04]  /*03a0*/  UIADD3 UR4, UP0, UPT, UR4, 0x8, URZ ;  /* 0x0000000804047890 */ /* 0x001fc8000ff1e0ff */
[----:B------:R-:W-:Y:S02]  /*03b0*/  UIADD3.X UR5, UPT, UPT, URZ, UR5, URZ, UP0, !UPT ;  /* 0x00000005ff057290 */ /* 0x000fe400087fe4ff */
[----:B------:R-:W-:-:S04]  /*03c0*/  MOV R2, UR4 ;  /* 0x0000000400027c02 */ /* 0x000fc80008000f00 */
[----:B------:R-:W-:-:S07]  /*03d0*/  IMAD.U32 R3, RZ, RZ, UR5 ;  /* 0x00000005ff037e24 */ /* 0x000fce000f8e00ff */
.L_x_14:
[----:B------:R-:W-:Y:S01]  /*03e0*/  ISETP.GT.AND P0, PT, R13, R12, PT ;  /* 0x0000000c0d00720c */ /* 0x000fe20003f04270 */
[----:B------:R-:W-:-:S12]  /*03f0*/  BSSY.RECONVERGENT B1, `(.L_x_2) ;  /* 0x000010a000017945 */ /* 0x000fd80003800200 */
[----:B0123--:R-:W-:Y:S05]  /*0400*/  @!P0 BRA `(.L_x_3) ;  /* 0x0000001000208947 */ /* 0x00ffea0003800000 */
[----:B------:R-:W0:Y:S01]  /*0410*/  LDCU UR4, c[0x0][0x380] ;  /* 0x00007000ff0477ac */ /* 0x000e220008000800 */
[----:B------:R-:W-:Y:S01]  /*0420*/  ISETP.NE.AND P0, PT, R16, RZ, PT ;  /* 0x000000ff1000720c */ /* 0x000fe20003f05270 */
[----:B------:R-:W-:Y:S01]  /*0430*/  BSSY.RECONVERGENT B2, `(.L_x_4) ;  /* 0x0000028000027945 */ /* 0x000fe20003800200 */
[----:B------:R-:W-:Y:S01]  /*0440*/  MOV R20, R12 ;  /* 0x0000000c00147202 */ /* 0x000fe20000000f00 */
[----:B0-----:R-:W-:-:S10]  /*0450*/  IMAD R19, R17, UR4, RZ ;  /* 0x0000000411137c24 */ /* 0x001fd4000f8e02ff */
[----:B------:R-:W-:Y:S05]  /*0460*/  @!P0 BRA `(.L_x_5) ;  /* 0x0000000000908947 */ /* 0x000fea0003800000 */
[----:B------:R-:W0:Y:S01]  /*0470*/  LDCU.64 UR4, c[0x0][0x388] ;  /* 0x00007100ff0477ac */ /* 0x000e220008000a00 */
[----:B------:R-:W-:-:S04]  /*0480*/  IADD3 R5, P0, PT, R10, R19, RZ ;  /* 0x000000130a057210 */ /* 0x000fc80007f1e0ff */
[----:B------:R-:W-:Y:S02]  /*0490*/  LEA.HI.X.SX32 R8, R19, RZ, 0x1, P0 ;  /* 0x000000ff13087211 */ /* 0x000fe400000f0eff */
[----:B0-----:R-:W-:-:S04]  /*04a0*/  LEA R4, P0, R5, UR4, 0x2 ;  /* 0x0000000405047c11 */ /* 0x001fc8000f8010ff */
[----:B------:R-:W-:-:S05]  /*04b0*/  LEA.HI.X R5, R5, UR5, R8, 0x2, P0 ;  /* 0x0000000505057c11 */ /* 0x000fca00080f1408 */
[----:B------:R-:W2:Y:S01]  /*04c0*/  LDG.E R18, desc[UR6][R4.64+-0x8] ;  /* 0xfffff80604127981 */ /* 0x000ea2000c1e1900 */
[----:B------:R-:W-:Y:S02]  /*04d0*/  MOV R8, 0x400 ;  /* 0x0000040000087802 */ /* 0x000fe40000000f00 */
[----:B------:R-:W-:Y:S01]  /*04e0*/  ISETP.NE.AND P0, PT, R16, 0x1, PT ;  /* 0x000000011000780c */ /* 0x000fe20003f05270 */
[----:B------:R-:W0:Y:S01]  /*04f0*/  S2R R9, SR_CgaCtaId ;  /* 0x0000000000097919 */ /* 0x000e220000008800 */
[----:B------:R-:W-:Y:S02]  /*0500*/  MOV R20, R14 ;  /* 0x0000000e00147202 */ /* 0x000fe40000000f00 */
[----:B0-----:R-:W-:Y:S01]  /*0510*/  LEA R8, R9, R8, 0x18 ;  /* 0x0000000809087211 */ /* 0x001fe200078ec0ff */
[----:B--2---:R-:W-:-:S05]  /*0520*/  IMAD R9, R7, 0x10, R18 ;  /* 0x0000001007097824 */ /* 0x004fca00078e0212 */
[----:B------:R-:W-:-:S05]  /*0530*/  LEA R9, R9, R8, 0x2 ;  /* 0x0000000809097211 */ /* 0x000fca00078e10ff */
[----:B------:R-:W0:Y:S02]  /*0540*/  LDS R18, [R9] ;  /* 0x0000000009127984 */ /* 0x000e240000000800 */
[----:B0-----:R-:W-:-:S05]  /*0550*/  VIADD R18, R18, 0x1 ;  /* 0x0000000112127836 */ /* 0x001fca0000000000 */
[----:B------:R0:W-:Y:S01]  /*0560*/  STS [R9], R18 ;  /* 0x0000001209007388 */ /* 0x0001e20000000800 */
[----:B------:R-:W-:Y:S05]  /*0570*/  @!P0 BRA `(.L_x_5) ;  /* 0x00000000004c8947 */ /* 0x000fea0003800000 */
[----:B------:R-:W0:Y:S01]  /*0580*/  LDG.E R4, desc[UR6][R4.64+-0x4] ;  /* 0xfffffc0604047981 */ /* 0x000e22000c1e1900 */
[----:B------:R-:W-:Y:S02]  /*0590*/  ISETP.NE.AND P0, PT, R16, 0x2, PT ;  /* 0x000000021000780c */ /* 0x000fe40003f05270 */
[----:B------:R-:W-:Y:S01]  /*05a0*/  MOV R20, R10 ;  /* 0x0000000a00147202 */ /* 0x000fe20000000f00 */
[----:B0-----:R-:W-:-:S05]  /*05b0*/  IMAD R9, R7, 0x10, R4 ;  /* 0x0000001007097824 */ /* 0x001fca00078e0204 */
[----:B------:R-:W-:-:S05]  /*05c0*/  LEA R9, R9, R8, 0x2 ;  /* 0x0000000809097211 */ /* 0x000fca00078e10ff */
[----:B------:R-:W0:Y:S02]  /*05d0*/  LDS R18, [R9] ;  /* 0x0000000009127984 */ /* 0x000e240000000800 */
[----:B0-----:R-:W-:-:S05]  /*05e0*/  VIADD R18, R18, 0x1 ;  /* 0x0000000112127836 */ /* 0x001fca0000000000 */
[----:B------:R1:W-:Y:S01]  /*05f0*/  STS [R9], R18 ;  /* 0x0000001209007388 */ /* 0x0003e20000000800 */
[----:B------:R-:W-:Y:S05]  /*0600*/  @!P0 BRA `(.L_x_5) ;  /* 0x0000000000288947 */ /* 0x000fea0003800000 */
[----:B------:R-:W0:Y:S01]  /*0610*/  LDC.64 R4, c[0x0][0x388] ;  /* 0x0000e200ff047b82 */ /* 0x000e220000000a00 */
[----:B-1----:R-:W-:-:S04]  /*0620*/  IMAD.IADD R9, R10, 0x1, R19 ;  /* 0x000000010a097824 */ /* 0x002fc800078e0213 */
[----:B0-----:R-:W-:-:S06]  /*0630*/  IMAD.WIDE R4, R9, 0x4, R4 ;  /* 0x0000000409047825 */ /* 0x001fcc00078e0204 */
[----:B------:R-:W2:Y:S01]  /*0640*/  LDG.E R4, desc[UR6][R4.64] ;  /* 0x0000000604047981 */ /* 0x000ea2000c1e1900 */
[----:B------:R-:W-:Y:S01]  /*0650*/  IMAD.MOV.U32 R20, RZ, RZ, R15 ;  /* 0x000000ffff147224 */ /* 0x000fe200078e000f */
[----:B--2---:R-:W-:-:S05]  /*0660*/  LEA R9, R7, R4, 0x4 ;  /* 0x0000000407097211 */ /* 0x004fca00078e20ff */
[----:B------:R-:W-:-:S05]  /*0670*/  IMAD R9, R9, 0x4, R8 ;  /* 0x0000000409097824 */ /* 0x000fca00078e0208 */
[----:B------:R-:W0:Y:S02]  /*0680*/  LDS R8, [R9] ;  /* 0x0000000009087984 */ /* 0x000e240000000800 */
[----:B0-----:R-:W-:-:S05]  /*0690*/  IADD3 R8, PT, PT, R8, 0x1, RZ ;  /* 0x0000000108087810 */ /* 0x001fca0007ffe0ff */
[----:B------:R2:W-:Y:S02]  /*06a0*/  STS [R9], R8 ;  /* 0x0000000809007388 */ /* 0x0005e40000000800 */
.L_x_5:
[----:B------:R-:W-:Y:S05]  /*06b0*/  BSYNC.RECONVERGENT B2 ;  /* 0x0000000000027941 */ /* 0x000fea0003800200 */
.L_x_4:
[----:B------:R-:W-:Y:S05]  /*06c0*/  @!P1 BRA `(.L_x_3) ;  /* 0x0000000c00709947 */ /* 0x000fea0003800000 */
[----:B01----:R-:W-:Y:S01]  /*06d0*/  IADD3 R18, PT, PT, -R13, R20, RZ ;  /* 0x000000140d127210 */ /* 0x003fe20007ffe1ff */
[----:B------:R-:W-:Y:S01]  /*06e0*/  BSSY.RELIABLE B2, `(.L_x_6) ;  /* 0x00000ba000027945 */ /* 0x000fe20003800100 */
[----:B------:R-:W-:Y:S02]  /*06f0*/  IMAD.IADD R19, R19, 0x1, R20 ;  /* 0x0000000113137824 */ /* 0x000fe400078e0214 */
[----:B------:R-:W-:-:S13]  /*0700*/  ISETP.GE.AND P0, PT, R18, RZ, PT ;  /* 0x000000ff1200720c */ /* 0x000fda0003f06270 */
[----:B------:R-:W-:Y:S05]  /*0710*/  @P0 BRA `(.L_x_7) ;  /* 0x0000000800d80947 */ /* 0x000fea0003800000 */
[----:B------:R-:W-:Y:S01]  /*0720*/  IADD3 R4, PT, PT, -R18, RZ, RZ ;  /* 0x000000ff12047210 */ /* 0x000fe20007ffe1ff */
[----:B------:R-:W-:Y:S01]  /*0730*/  BSSY.RECONVERGENT B3, `(.L_x_8) ;  /* 0x0000073000037945 */ /* 0x000fe20003800200 */
[----:B------:R-:W-:Y:S02]  /*0740*/  PLOP3.LUT P0, PT, PT, PT, PT, 0x80, 0x8 ;  /* 0x000000000008781c */ /* 0x000fe40003f0f070 */
[----:B------:R-:W-:-:S13]  /*0750*/  ISETP.GT.AND P2, PT, R4, 0xc, PT ;  /* 0x0000000c0400780c */ /* 0x000fda0003f44270 */
[----:B------:R-:W-:Y:S05]  /*0760*/  @!P2 BRA `(.L_x_9) ;  /* 0x0000000400bca947 */ /* 0x000fea0003800000 */
[----:B------:R-:W-:-:S13]  /*0770*/  PLOP3.LUT P0, PT, PT, PT, PT, 0x8, 0x80 ;  /* 0x000000000080781c */ /* 0x000fda0003f0e170 */
.L_x_10:
[----:B------:R-:W-:-:S05]  /*0780*/  IMAD.WIDE R4, R19, 0x4, R2 ;  /* 0x0000000413047825 */ /* 0x000fca00078e0202 */
[----:B------:R-:W3:Y:S04]  /*0790*/  LDG.E R24, desc[UR6][R4.64+-0x8] ;  /* 0xfffff80604187981 */ /* 0x000ee8000c1e1900 */
[----:B------:R-:W4:Y:S04]  /*07a0*/  LDG.E R22, desc[UR6][R4.64+-0x4] ;  /* 0xfffffc0604167981 */ /* 0x000f28000c1e1900 */
[----:B------:R-:W5:Y:S04]  /*07b0*/  LDG.E R28, desc[UR6][R4.64] ;  /* 0x00000006041c7981 */ /* 0x000f68000c1e1900 */
[----:B0-----:R0:W5:Y:S01]  /*07c0*/  LDG.E R23, desc[UR6][R4.64+0x4] ;  /* 0x0000040604177981 */ /* 0x001162000c1e1900 */
[----:B--2---:R-:W-:-:S04]  /*07d0*/  VIADD R9, R19, 0x4 ;  /* 0x0000000413097836 */ /* 0x004fc80000000000 */
[----:B------:R-:W-:-:S05]  /*07e0*/  IMAD.WIDE R8, R9, 0x4, R2 ;  /* 0x0000000409087825 */ /* 0x000fca00078e0202 */
[----:B------:R-:W2:Y:S04]  /*07f0*/  LDG.E R21, desc[UR6][R8.64+-0x8] ;  /* 0xfffff80608157981 */ /* 0x000ea8000c1e1900 */
[----:B------:R-:W2:Y:S01]  /*0800*/  LDG.E R26, desc[UR6][R8.64+-0x4] ;  /* 0xfffffc06081a7981 */ /* 0x000ea2000c1e1900 */
[----:B------:R-:W1:Y:S03]  /*0810*/  S2UR UR5, SR_CgaCtaId ;  /* 0x00000000000579c3 */ /* 0x000e660000008800 */
[----:B------:R-:W2:Y:S01]  /*0820*/  LDG.E R20, desc[UR6][R8.64] ;  /* 0x0000000608147981 */ /* 0x000ea2000c1e1900 */
[----:B------:R-:W-:Y:S02]  /*0830*/  UMOV UR4, 0x400 ;  /* 0x0000040000047882 */ /* 0x000fe40000000000 */
[----:B-1----:R-:W-:Y:S01]  /*0840*/  ULEA UR4, UR5, UR4, 0x18 ;  /* 0x0000000405047291 */ /* 0x002fe2000f8ec0ff */
[----:B0-----:R-:W-:Y:S01]  /*0850*/  VIADD R5, R19, 0x8 ;  /* 0x0000000813057836 */ /* 0x001fe20000000000 */
[----:B---3--:R-:W-:-:S04]  /*0860*/  LEA R24, R7, R24, 0x4 ;  /* 0x0000001807187211 */ /* 0x008fc800078e20ff */
[----:B------:R-:W-:Y:S02]  /*0870*/  LEA R27, R24, UR4, 0x2 ;  /* 0x00000004181b7c11 */ /* 0x000fe4000f8e10ff */
[----:B------:R0:W3:Y:S04]  /*0880*/  LDG.E R24, desc[UR6][R8.64+0x4] ;  /* 0x0000040608187981 */ /* 0x0000e8000c1e1900 */
[----:B------:R-:W1:Y:S01]  /*0890*/  LDS R4, [R27] ;  /* 0x000000001b047984 */ /* 0x000e620000000800 */
[----:B----4-:R-:W-:-:S05]  /*08a0*/  IMAD R22, R7, 0x10, R22 ;  /* 0x0000001007167824 */ /* 0x010fca00078e0216 */
[----:B------:R-:W-:Y:S02]  /*08b0*/  LEA R25, R22, UR4, 0x2 ;  /* 0x0000000416197c11 */ /* 0x000fe4000f8e10ff */
[----:B-1----:R-:W-:-:S05]  /*08c0*/  IADD3 R29, PT, PT, R4, 0x1, RZ ;  /* 0x00000001041d7810 */ /* 0x002fca0007ffe0ff */
[----:B------:R-:W-:Y:S04]  /*08d0*/  STS [R27], R29 ;  /* 0x0000001d1b007388 */ /* 0x000fe80000000800 */
[----:B0-----:R-:W0:Y:S01]  /*08e0*/  LDS R8, [R25] ;  /* 0x0000000019087984 */ /* 0x001e220000000800 */
[----:B------:R-:W-:-:S05]  /*08f0*/  IMAD.WIDE R4, R5, 0x4, R2 ;  /* 0x0000000405047825 */ /* 0x000fca00078e0202 */
[----:B------:R-:W4:Y:S01]  /*0900*/  LDG.E R22, desc[UR6][R4.64+-0x8] ;  /* 0xfffff80604167981 */ /* 0x000f22000c1e1900 */
[----:B-----5:R-:W-:Y:S01]  /*0910*/  LEA R28, R7, R28, 0x4 ;  /* 0x0000001c071c7211 */ /* 0x020fe200078e20ff */
[----:B0-----:R-:W-:-:S03]  /*0920*/  VIADD R9, R8, 0x1 ;  /* 0x0000000108097836 */ /* 0x001fc60000000000 */
[----:B------:R-:W-:Y:S02]  /*0930*/  LEA R8, R28, UR4, 0x2 ;  /* 0x000000041c087c11 */ /* 0x000fe4000f8e10ff */
[----:B------:R-:W5:Y:S04]  /*0940*/  LDG.E R28, desc[UR6][R4.64+-0x4] ;  /* 0xfffffc06041c7981 */ /* 0x000f68000c1e1900 */
[----:B------:R-:W-:Y:S04]  /*0950*/  STS [R25], R9 ;  /* 0x0000000919007388 */ /* 0x000fe80000000800 */
[----:B------:R-:W0:Y:S01]  /*0960*/  LDS R9, [R8] ;  /* 0x0000000008097984 */ /* 0x000e220000000800 */
[----:B------:R-:W-:-:S04]  /*0970*/  LEA R23, R7, R23, 0x4 ;  /* 0x0000001707177211 */ /* 0x000fc800078e20ff */
[----:B------:R-:W-:Y:S02]  /*0980*/  LEA R27, R23, UR4, 0x2 ;  /* 0x00000004171b7c11 */ /* 0x000fe4000f8e10ff */
[----:B------:R-:W5:Y:S01]  /*0990*/  LDG.E R23, desc[UR6][R4.64] ;  /* 0x0000000604177981 */ /* 0x000f62000c1e1900 */
[----:B0-----:R-:W-:-:S05]  /*09a0*/  VIADD R29, R9, 0x1 ;  /* 0x00000001091d7836 */ /* 0x001fca0000000000 */
[----:B------:R-:W-:Y:S04]  /*09b0*/  STS [R8], R29 ;  /* 0x0000001d08007388 */ /* 0x000fe80000000800 */
[----:B------:R-:W0:Y:S01]  /*09c0*/  LDS R9, [R27] ;  /* 0x000000001b097984 */ /* 0x000e220000000800 */
[----:B--2---:R-:W-:-:S04]  /*09d0*/  LEA R25, R7, R21, 0x4 ;  /* 0x0000001507197211 */ /* 0x004fc800078e20ff */
[----:B------:R-:W-:Y:S01]  /*09e0*/  LEA R25, R25, UR4, 0x2 ;  /* 0x0000000419197c11 */ /* 0x000fe2000f8e10ff */
[----:B0-----:R-:W-:-:S05]  /*09f0*/  VIADD R21, R9, 0x1 ;  /* 0x0000000109157836 */ /* 0x001fca0000000000 */
[----:B------:R0:W-:Y:S04]  /*0a00*/  STS [R27], R21 ;  /* 0x000000151b007388 */ /* 0x0001e80000000800 */
[----:B------:R-:W1:Y:S04]  /*0a10*/  LDS R9, [R25] ;  /* 0x0000000019097984 */ /* 0x000e680000000800 */
[----:B0-----:R0:W2:Y:S01]  /*0a20*/  LDG.E R21, desc[UR6][R4.64+0x4] ;  /* 0x0000040604157981 */ /* 0x0010a2000c1e1900 */
[----:B------:R-:W-:-:S04]  /*0a30*/  LEA R29, R7, R26, 0x4 ;  /* 0x0000001a071d7211 */ /* 0x000fc800078e20ff */
[----:B------:R-:W-:Y:S01]  /*0a40*/  LEA R29, R29, UR4, 0x2 ;  /* 0x000000041d1d7c11 */ /* 0x000fe2000f8e10ff */
[----:B-1----:R-:W-:Y:S01]  /*0a50*/  VIADD R26, R9, 0x1 ;  /* 0x00000001091a7836 */ /* 0x002fe20000000000 */
[----:B------:R-:W-:-:S04]  /*0a60*/  IADD3 R9, PT, PT, R19, 0xc, RZ ;  /* 0x0000000c13097810 */ /* 0x000fc80007ffe0ff */
[----:B------:R1:W-:Y:S04]  /*0a70*/  STS [R25], R26 ;  /* 0x0000001a19007388 */ /* 0x0003e80000000800 */
[----:B0-----:R-:W0:Y:S01]  /*0a80*/  LDS R4, [R29] ;  /* 0x000000001d047984 */ /* 0x001e220000000800 */
[----:B------:R-:W-:-:S05]  /*0a90*/  IMAD.WIDE R8, R9, 0x4, R2 ;  /* 0x0000000409087825 */ /* 0x000fca00078e0202 */
[----:B-1----:R-:W2:Y:S01]  /*0aa0*/  LDG.E R26, desc[UR6][R8.64+-0x8] ;  /* 0xfffff806081a7981 */ /* 0x002ea2000c1e1900 */
[----:B------:R-:W-:-:S05]  /*0ab0*/  IMAD R20, R7, 0x10, R20 ;  /* 0x0000001007147824 */ /* 0x000fca00078e0214 */
[----:B------:R-:W-:Y:S02]  /*0ac0*/  LEA R5, R20, UR4, 0x2 ;  /* 0x0000000414057c11 */ /* 0x000fe4000f8e10ff */
[----:B0-----:R-:W-:Y:S02]  /*0ad0*/  IADD3 R27, PT, PT, R4, 0x1, RZ ;  /* 0x00000001041b7810 */ /* 0x001fe40007ffe0ff */
[----:B------:R-:W2:Y:S04]  /*0ae0*/  LDG.E R4, desc[UR6][R8.64+-0x4] ;  /* 0xfffffc0608047981 */ /* 0x000ea8000c1e1900 */
[----:B------:R-:W-:Y:S04]  /*0af0*/  STS [R29], R27 ;  /* 0x0000001b1d007388 */ /* 0x000fe80000000800 */
[----:B------:R-:W0:Y:S01]  /*0b00*/  LDS R20, [R5] ;  /* 0x0000000005147984 */ /* 0x000e220000000800 */
[----:B---3--:R-:W-:Y:S01]  /*0b10*/  IMAD R25, R7, 0x10, R24 ;  /* 0x0000001007197824 */ /* 0x008fe200078e0218 */
[----:B0-----:R-:W-:-:S04]  /*0b20*/  IADD3 R24, PT, PT, R20, 0x1, RZ ;  /* 0x0000000114187810 */ /* 0x001fc80007ffe0ff */
[----:B------:R-:W-:Y:S01]  /*0b30*/  LEA R20, R25, UR4, 0x2 ;  /* 0x0000000419147c11 */ /* 0x000fe2000f8e10ff */
[----:B------:R0:W-:Y:S04]  /*0b40*/  STS [R5], R24 ;  /* 0x0000001805007388 */ /* 0x0001e80000000800 */
[----:B------:R-:W1:Y:S04]  /*0b50*/  LDS R25, [R20] ;  /* 0x0000000014197984 */ /* 0x000e680000000800 */
[----:B0-----:R-:W3:Y:S01]  /*0b60*/  LDG.E R24, desc[UR6][R8.64] ;  /* 0x0000000608187981 */ /* 0x001ee2000c1e1900 */
[----:B----4-:R-:W-:-:S05]  /*0b70*/  IMAD R22, R7, 0x10, R22 ;  /* 0x0000001007167824 */ /* 0x010fca00078e0216 */
[----:B------:R-:W-:Y:S02]  /*0b80*/  LEA R22, R22, UR4, 0x2 ;  /* 0x0000000416167c11 */ /* 0x000fe4000f8e10ff */
[----:B-1----:R-:W-:-:S05]  /*0b90*/  IADD3 R25, PT, PT, R25, 0x1, RZ ;  /* 0x0000000119197810 */ /* 0x002fca0007ffe0ff */
[----:B------:R0:W-:Y:S04]  /*0ba0*/  STS [R20], R25 ;  /* 0x0000001914007388 */ /* 0x0001e80000000800 */
[----:B------:R-:W1:Y:S04]  /*0bb0*/  LDS R27, [R22] ;  /* 0x00000000161b7984 */ /* 0x000e680000000800 */
[----:B0-----:R0:W4:Y:S01]  /*0bc0*/  LDG.E R25, desc[UR6][R8.64+0x4] ;  /* 0x0000040608197981 */ /* 0x001122000c1e1900 */
[----:B-----5:R-:W-:-:S05]  /*0bd0*/  IMAD R28, R7, 0x10, R28 ;  /* 0x00000010071c7824 */ /* 0x020fca00078e021c */
[----:B------:R-:W-:Y:S02]  /*0be0*/  LEA R28, R28, UR4, 0x2 ;  /* 0x000000041c1c7c11 */ /* 0x000fe4000f8e10ff */
[----:B-1----:R-:W-:-:S05]  /*0bf0*/  IADD3 R27, PT, PT, R27, 0x1, RZ ;  /* 0x000000011b1b7810 */ /* 0x002fca0007ffe0ff */
[----:B------:R-:W-:Y:S04]  /*0c00*/  STS [R22], R27 ;  /* 0x0000001b16007388 */ /* 0x000fe80000000800 */
[----:B------:R-:W1:Y:S01]  /*0c10*/  LDS R5, [R28] ;  /* 0x000000001c057984 */ /* 0x000e620000000800 */
[----:B------:R-:W-:-:S05]  /*0c20*/  IMAD R23, R7, 0x10, R23 ;  /* 0x0000001007177824 */ /* 0x000fca00078e0217 */
[----:B------:R-:W-:Y:S02]  /*0c30*/  LEA R23, R23, UR4, 0x2 ;  /* 0x0000000417177c11 */ /* 0x000fe4000f8e10ff */
[----:B-1----:R-:W-:-:S05]  /*0c40*/  IADD3 R5, PT, PT, R5, 0x1, RZ ;  /* 0x0000000105057810 */ /* 0x002fca0007ffe0ff */
[----:B------:R-:W-:Y:S04]  /*0c50*/  STS [R28], R5 ;  /* 0x000000051c007388 */ /* 0x000fe80000000800 */
[----:B------:R-:W1:Y:S01]  /*0c60*/  LDS R20, [R23] ;  /* 0x0000000017147984 */ /* 0x000e620000000800 */
[----:B--2---:R-:W-:-:S05]  /*0c70*/  IMAD R21, R7, 0x10, R21 ;  /* 0x0000001007157824 */ /* 0x004fca00078e0215 */
[----:B------:R-:W-:Y:S02]  /*0c80*/  LEA R21, R21, UR4, 0x2 ;  /* 0x0000000415157c11 */ /* 0x000fe4000f8e10ff */
[----:B-1----:R-:W-:-:S05]  /*0c90*/  IADD3 R20, PT, PT, R20, 0x1, RZ ;  /* 0x0000000114147810 */ /* 0x002fca0007ffe0ff */
[----:B------:R-:W-:Y:S04]  /*0ca0*/  STS [R23], R20 ;  /* 0x0000001417007388 */ /* 0x000fe80000000800 */
[----:B0-----:R-:W0:Y:S01]  /*0cb0*/  LDS R8, [R21] ;  /* 0x0000000015087984 */ /* 0x001e220000000800 */
[----:B------:R-:W-:-:S05]  /*0cc0*/  IMAD R26, R7, 0x10, R26 ;  /* 0x00000010071a7824 */ /* 0x000fca00078e021a */
[----:B------:R-:W-:Y:S02]  /*0cd0*/  LEA R26, R26, UR4, 0x2 ;  /* 0x000000041a1a7c11 */ /* 0x000fe4000f8e10ff */
[----:B0-----:R-:W-:-:S05]  /*0ce0*/  IADD3 R8, PT, PT, R8, 0x1, RZ ;  /* 0x0000000108087810 */ /* 0x001fca0007ffe0ff */
[----:B------:R-:W-:Y:S04]  /*0cf0*/  STS [R21], R8 ;  /* 0x0000000815007388 */ /* 0x000fe80000000800 */
[----:B------:R-:W0:Y:S01]  /*0d00*/  LDS R5, [R26] ;  /* 0x000000001a057984 */ /* 0x000e220000000800 */
[----:B------:R-:W-:-:S05]  /*0d10*/  IMAD R4, R7, 0x10, R4 ;  /* 0x0000001007047824 */ /* 0x000fca00078e0204 */
[----:B------:R-:W-:Y:S02]  /*0d20*/  LEA R4, R4, UR4, 0x2 ;  /* 0x0000000404047c11 */ /* 0x000fe4000f8e10ff */
[----:B0-----:R-:W-:-:S05]  /*0d30*/  IADD3 R5, PT, PT, R5, 0x1, RZ ;  /* 0x0000000105057810 */ /* 0x001fca0007ffe0ff */
[----:B------:R-:W-:Y:S04]  /*0d40*/  STS [R26], R5 ;  /* 0x000000051a007388 */ /* 0x000fe80000000800 */
[----:B------:R-:W0:Y:S01]  /*0d50*/  LDS R9, [R4] ;  /* 0x0000000004097984 */ /* 0x000e220000000800 */
[----:B---3--:R-:W-:-:S05]  /*0d60*/  IMAD R24, R7, 0x10, R24 ;  /* 0x0000001007187824 */ /* 0x008fca00078e0218 */
[----:B------:R-:W-:Y:S02]  /*0d70*/  LEA R24, R24, UR4, 0x2 ;  /* 0x0000000418187c11 */ /* 0x000fe4000f8e10ff */
[----:B0-----:R-:W-:-:S05]  /*0d80*/  IADD3 R9, PT, PT, R9, 0x1, RZ ;  /* 0x0000000109097810 */ /* 0x001fca0007ffe0ff */
[----:B------:R-:W-:Y:S04]  /*0d90*/  STS [R4], R9 ;  /* 0x0000000904007388 */ /* 0x000fe80000000800 */
[----:B------:R-:W0:Y:S01]  /*0da0*/  LDS R8, [R24] ;  /* 0x0000000018087984 */ /* 0x000e220000000800 */
[----:B----4-:R-:W-:-:S05]  /*0db0*/  IMAD R25, R7, 0x10, R25 ;  /* 0x0000001007197824 */ /* 0x010fca00078e0219 */
[----:B------:R-:W-:Y:S02]  /*0dc0*/  LEA R25, R25, UR4, 0x2 ;  /* 0x0000000419197c11 */ /* 0x000fe4000f8e10ff */
[----:B0-----:R-:W-:-:S05]  /*0dd0*/  IADD3 R21, PT, PT, R8, 0x1, RZ ;  /* 0x0000000108157810 */ /* 0x001fca0007ffe0ff */
[----:B------:R-:W-:Y:S04]  /*0de0*/  STS [R24], R21 ;  /* 0x0000001518007388 */ /* 0x000fe80000000800 */
[----:B------:R-:W0:Y:S01]  /*0df0*/  LDS R5, [R25] ;  /* 0x0000000019057984 */ /* 0x000e220000000800 */
[----:B------:R-:W-:-:S04]  /*0e00*/  IADD3 R18, PT, PT, R18, 0x10, RZ ;  /* 0x0000001012127810 */ /* 0x000fc80007ffe0ff */
[----:B------:R-:W-:Y:S01]  /*0e10*/  ISETP.GE.AND P2, PT, R18, -0xc, PT ;  /* 0xfffffff41200780c */ /* 0x000fe20003f46270 */
[----:B------:R-:W-:Y:S02]  /*0e20*/  VIADD R19, R19, 0x10 ;  /* 0x0000001013137836 */ /* 0x000fe40000000000 */
[----:B0-----:R-:W-:-:S05]  /*0e30*/  VIADD R8, R5, 0x1 ;  /* 0x0000000105087836 */ /* 0x001fca0000000000 */
[----:B------:R0:W-:Y:S05]  /*0e40*/  STS [R25], R8 ;  /* 0x0000000819007388 */ /* 0x0001ea0000000800 */
[----:B------:R-:W-:Y:S05]  /*0e50*/  @!P2 BRA `(.L_x_10) ;  /* 0xfffffff80048a947 */ /* 0x000fea000383ffff */
.L_x_9:
[----:B------:R-:W-:Y:S05]  /*0e60*/  BSYNC.RECONVERGENT B3 ;  /* 0x0000000000037941 */ /* 0x000fea0003800200 */
.L_x_8:
[----:B------:R-:W-:Y:S01]  /*0e70*/  IADD3 R4, PT, PT, -R18, RZ, RZ ;  /* 0x000000ff12047210 */ /* 0x000fe20007ffe1ff */
[----:B------:R-:W-:Y:S03]  /*0e80*/  BSSY.RECONVERGENT B3, `(.L_x_11) ;  /* 0x000003c000037945 */ /* 0x000fe60003800200 */
[----:B------:R-:W-:-:S13]  /*0e90*/  ISETP.GT.AND P2, PT, R4, 0x4, PT ;  /* 0x000000040400780c */ /* 0x000fda0003f44270 */
[----:B------:R-:W-:Y:S05]  /*0ea0*/  @!P2 BRA `(.L_x_12) ;  /* 0x0000000000e4a947 */ /* 0x000fea0003800000 */
[----:B------:R-:W-:-:S05]  /*0eb0*/  IMAD.WIDE R4, R19, 0x4, R2 ;  /* 0x0000000413047825 */ /* 0x000fca00078e0202 */
[----:B------:R-:W3:Y:S04]  /*0ec0*/  LDG.E R23, desc[UR6][R4.64+-0x8] ;  /* 0xfffff80604177981 */ /* 0x000ee8000c1e1900 */
[----:B------:R-:W4:Y:S04]  /*0ed0*/  LDG.E R20, desc[UR6][R4.64+-0x4] ;  /* 0xfffffc0604147981 */ /* 0x000f28000c1e1900 */
[----:B------:R-:W5:Y:S04]  /*0ee0*/  LDG.E R22, desc[UR6][R4.64] ;  /* 0x0000000604167981 */ /* 0x000f68000c1e1900 */
[----:B------:R1:W5:Y:S01]  /*0ef0*/  LDG.E R21, desc[UR6][R4.64+0x4] ;  /* 0x0000040604157981 */ /* 0x000362000c1e1900 */
[----:B--2---:R-:W-:-:S04]  /*0f00*/  VIADD R9, R19, 0x4 ;  /* 0x0000000413097836 */ /* 0x004fc80000000000 */
[----:B0-----:R-:W-:-:S05]  /*0f10*/  IMAD.WIDE R8, R9, 0x4, R2 ;  /* 0x0000000409087825 */ /* 0x001fca00078e0202 */
[----:B------:R-:W2:Y:S04]  /*0f20*/  LDG.E R28, desc[UR6][R8.64+-0x8] ;  /* 0xfffff806081c7981 */ /* 0x000ea8000c1e1900 */
[----:B------:R-:W2:Y:S01]  /*0f30*/  LDG.E R26, desc[UR6][R8.64+-0x4] ;  /* 0xfffffc06081a7981 */ /* 0x000ea2000c1e1900 */
[----:B------:R-:W0:Y:S03]  /*0f40*/  S2UR UR5, SR_CgaCtaId ;  /* 0x00000000000579c3 */ /* 0x000e260000008800 */
[----:B------:R-:W2:Y:S01]  /*0f50*/  LDG.E R24, desc[UR6][R8.64] ;  /* 0x0000000608187981 */ /* 0x000ea2000c1e1900 */
[----:B------:R-:W-:-:S03]  /*0f60*/  UMOV UR4, 0x400 ;  /* 0x0000040000047882 */ /* 0x000fc60000000000 */
[----:B------:R5:W2:Y:S01]  /*0f70*/  LDG.E R4, desc[UR6][R8.64+0x4] ;  /* 0x0000040608047981 */ /* 0x000aa2000c1e1900 */
[----:B0-----:R-:W-:Y:S01]  /*0f80*/  ULEA UR4, UR5, UR4, 0x18 ;  /* 0x0000000405047291 */ /* 0x001fe2000f8ec0ff */
[----:B---3--:R-:W-:-:S05]  /*0f90*/  LEA R23, R7, R23, 0x4 ;  /* 0x0000001707177211 */ /* 0x008fca00078e20ff */
[----:B------:R-:W-:-:S05]  /*0fa0*/  LEA R23, R23, UR4, 0x2 ;  /* 0x0000000417177c11 */ /* 0x000fca000f8e10ff */
[----:B-1----:R-:W0:Y:S01]  /*0fb0*/  LDS R5, [R23] ;  /* 0x0000000017057984 */ /* 0x002e220000000800 */
[----:B----4-:R-:W-:-:S05]  /*0fc0*/  IMAD R25, R7, 0x10, R20 ;  /* 0x0000001007197824 */ /* 0x010fca00078e0214 */
[----:B------:R-:W-:Y:S02]  /*0fd0*/  LEA R25, R25, UR4, 0x2 ;  /* 0x0000000419197c11 */ /* 0x000fe4000f8e10ff */
[----:B0-----:R-:W-:-:S05]  /*0fe0*/  IADD3 R20, PT, PT, R5, 0x1, RZ ;  /* 0x0000000105147810 */ /* 0x001fca0007ffe0ff */
[----:B------:R-:W-:Y:S04]  /*0ff0*/  STS [R23], R20 ;  /* 0x0000001417007388 */ /* 0x000fe80000000800 */
[----:B------:R-:W0:Y:S01]  /*1000*/  LDS R5, [R25] ;  /* 0x0000000019057984 */ /* 0x000e220000000800 */
[----:B-----5:R-:W-:-:S05]  /*1010*/  IMAD R27, R7, 0x10, R22 ;  /* 0x00000010071b7824 */ /* 0x020fca00078e0216 */
        /* <DEDUP_REMOVED lines=9> */
[----:B--2---:R-:W-:-:S05]  /*10b0*/  IMAD R28, R7, 0x10, R28 ;  /* 0x00000010071c7824 */ /* 0x004fca00078e021c */
        /* <DEDUP_REMOVED lines=19> */
[----:B------:R-:W-:Y:S01]  /*11f0*/  PLOP3.LUT P0, PT, PT, PT, PT, 0x8, 0x80 ;  /* 0x000000000080781c */ /* 0x000fe20003f0e170 */
[----:B------:R-:W-:Y:S01]  /*1200*/  VIADD R19, R19, 0x8 ;  /* 0x0000000813137836 */ /* 0x000fe20000000000 */
[----:B------:R-:W-:Y:S01]  /*1210*/  IADD3 R18, PT, PT, R18, 0x8, RZ ;  /* 0x0000000812127810 */ /* 0x000fe20007ffe0ff */
[----:B0-----:R-:W-:-:S05]  /*1220*/  VIADD R5, R5, 0x1 ;  /* 0x0000000105057836 */ /* 0x001fca0000000000 */
[----:B------:R1:W-:Y:S05]  /*1230*/  STS [R4], R5 ;  /* 0x0000000504007388 */ /* 0x0003ea0000000800 */
.L_x_12:
[----:B------:R-:W-:Y:S05]  /*1240*/  BSYNC.RECONVERGENT B3 ;  /* 0x0000000000037941 */ /* 0x000fea0003800200 */
.L_x_11:
[----:B------:R-:W-:-:S13]  /*1250*/  ISETP.NE.OR P0, PT, R18, RZ, P0 ;  /* 0x000000ff1200720c */ /* 0x000fda0000705670 */
[----:B------:R-:W-:Y:S05]  /*1260*/  @!P0 BREAK.RELIABLE B2 ;  /* 0x0000000000028942 */ /* 0x000fea0003800100 */
[----:B------:R-:W-:Y:S05]  /*1270*/  @!P0 BRA `(.L_x_3) ;  /* 0x0000000000848947 */ /* 0x000fea0003800000 */
.L_x_7:
[----:B------:R-:W-:Y:S05]  /*1280*/  BSYNC.RELIABLE B2 ;  /* 0x0000000000027941 */ /* 0x000fea0003800100 */
.L_x_6:
[----:B-1----:R-:W1:Y:S01]  /*1290*/  S2R R5, SR_CgaCtaId ;  /* 0x0000000000057919 */ /* 0x002e620000008800 */
[----:B0-2---:R-:W-:-:S04]  /*12a0*/  MOV R8, 0x400 ;  /* 0x0000040000087802 */ /* 0x005fc80000000f00 */
[----:B-1----:R-:W-:-:S07]  /*12b0*/  LEA R8, R5, R8, 0x18 ;  /* 0x0000000805087211 */ /* 0x002fce00078ec0ff */
.L_x_13:
[----:B---3--:R-:W-:-:S05]  /*12c0*/  IMAD.WIDE R4, R19, 0x4, R2 ;  /* 0x0000000413047825 */ /* 0x008fca00078e0202 */
[----:B------:R-:W2:Y:S04]  /*12d0*/  LDG.E R22, desc[UR6][R4.64+-0x8] ;  /* 0xfffff80604167981 */ /* 0x000ea8000c1e1900 */
[----:B------:R-:W3:Y:S04]  /*12e0*/  LDG.E R24, desc[UR6][R4.64+-0x4] ;  /* 0xfffffc0604187981 */ /* 0x000ee8000c1e1900 */
[----:B------:R-:W4:Y:S04]  /*12f0*/  LDG.E R26, desc[UR6][R4.64] ;  /* 0x00000006041a7981 */ /* 0x000f28000c1e1900 */
[----:B------:R-:W5:Y:S01]  /*1300*/  LDG.E R20, desc[UR6][R4.64+0x4] ;  /* 0x0000040604147981 */ /* 0x000f62000c1e1900 */
[----:B------:R-:W-:Y:S01]  /*1310*/  IADD3 R18, PT, PT, R18, 0x4, RZ ;  /* 0x0000000412127810 */ /* 0x000fe20007ffe0ff */
[----:B------:R-:W-:-:S03]  /*1320*/  VIADD R19, R19, 0x4 ;  /* 0x0000000413137836 */ /* 0x000fc60000000000 */
[----:B------:R-:W-:Y:S02]  /*1330*/  ISETP.NE.AND P0, PT, R18, RZ, PT ;  /* 0x000000ff1200720c */ /* 0x000fe40003f05270 */
[C---:B--2---:R-:W-:Y:S02]  /*1340*/  LEA R9, R7.reuse, R22, 0x4 ;  /* 0x0000001607097211 */ /* 0x044fe400078e20ff */
[----:B---3--:R-:W-:-:S03]  /*1350*/  LEA R23, R7, R24, 0x4 ;  /* 0x0000001807177211 */ /* 0x008fc600078e20ff */
[----:B------:R-:W-:Y:S01]  /*1360*/  IMAD R9, R9, 0x4, R8 ;  /* 0x0000000409097824 */ /* 0x000fe200078e0208 */
[----:B------:R-:W-:Y:S01]  /*1370*/  LEA R23, R23, R8, 0x2 ;  /* 0x0000000817177211 */ /* 0x000fe200078e10ff */
[----:B----4-:R-:W-:-:S03]  /*1380*/  IMAD R25, R7, 0x10, R26 ;  /* 0x0000001007197824 */ /* 0x010fc600078e021a */
[----:B------:R-:W0:Y:S01]  /*1390*/  LDS R21, [R9] ;  /* 0x0000000009157984 */ /* 0x000e220000000800 */
[----:B-----5:R-:W-:Y:S01]  /*13a0*/  LEA R5, R7, R20, 0x4 ;  /* 0x0000001407057211 */ /* 0x020fe200078e20ff */
[----:B------:R-:W-:-:S03]  /*13b0*/  IMAD R25, R25, 0x4, R8 ;  /* 0x0000000419197824 */ /* 0x000fc600078e0208 */
[----:B------:R-:W-:Y:S01]  /*13c0*/  LEA R5, R5, R8, 0x2 ;  /* 0x0000000805057211 */ /* 0x000fe200078e10ff */
[----:B0-----:R-:W-:-:S05]  /*13d0*/  VIADD R22, R21, 0x1 ;  /* 0x0000000115167836 */ /* 0x001fca0000000000 */
[----:B------:R-:W-:Y:S04]  /*13e0*/  STS [R9], R22 ;  /* 0x0000001609007388 */ /* 0x000fe80000000800 */
[----:B------:R-:W0:Y:S02]  /*13f0*/  LDS R21, [R23] ;  /* 0x0000000017157984 */ /* 0x000e240000000800 */
[----:B0-----:R-:W-:-:S05]  /*1400*/  IADD3 R24, PT, PT, R21, 0x1, RZ ;  /* 0x0000000115187810 */ /* 0x001fca0007ffe0ff */
[----:B------:R-:W-:Y:S04]  /*1410*/  STS [R23], R24 ;  /* 0x0000001817007388 */ /* 0x000fe80000000800 */
[----:B------:R-:W0:Y:S02]  /*1420*/  LDS R4, [R25] ;  /* 0x0000000019047984 */ /* 0x000e240000000800 */
[----:B0-----:R-:W-:-:S05]  /*1430*/  VIADD R4, R4, 0x1 ;  /* 0x0000000104047836 */ /* 0x001fca0000000000 */
[----:B------:R-:W-:Y:S04]  /*1440*/  STS [R25], R4 ;  /* 0x0000000419007388 */ /* 0x000fe80000000800 */
[----:B------:R-:W0:Y:S02]  /*1450*/  LDS R9, [R5] ;  /* 0x0000000005097984 */ /* 0x000e240000000800 */
[----:B0-----:R-:W-:-:S05]  /*1460*/  VIADD R20, R9, 0x1 ;  /* 0x0000000109147836 */ /* 0x001fca0000000000 */
[----:B------:R3:W-:Y:S01]  /*1470*/  STS [R5], R20 ;  /* 0x0000001405007388 */ /* 0x0007e20000000800 */
[----:B------:R-:W-:Y:S05]  /*1480*/  @P0 BRA `(.L_x_13) ;  /* 0xfffffffc008c0947 */ /* 0x000fea000383ffff */
.L_x_3:
[----:B------:R-:W-:Y:S05]  /*1490*/  BSYNC.RECONVERGENT B1 ;  /* 0x0000000000017941 */ /* 0x000fea0003800200 */
.L_x_2:
[----:B------:R-:W-:-:S04]  /*14a0*/  IADD3 R17, PT, PT, R17, 0x1, RZ ;  /* 0x0000000111117810 */ /* 0x000fc80007ffe0ff */
[----:B------:R-:W-:-:S13]  /*14b0*/  ISETP.NE.AND P0, PT, R17, R0, PT ;  /* 0x000000001100720c */ /* 0x000fda0003f05270 */
[----:B------:R-:W-:Y:S05]  /*14c0*/  @P0 BRA `(.L_x_14) ;  /* 0xffffffec00c40947 */ /* 0x000fea000383ffff */
.L_x_1:
[----:B------:R-:W-:Y:S05]  /*14d0*/  BSYNC.RECONVERGENT B0 ;  /* 0x0000000000007941 */ /* 0x000fea0003800200 */
.L_x_0:
[----:B------:R-:W-:Y:S05]  /*14e0*/  WARPSYNC.ALL ;  /* 0x0000000000007948 */ /* 0x000fea0003800000 */
[----:B------:R-:W4:Y:S01]  /*14f0*/  S2UR UR5, SR_CgaCtaId ;  /* 0x00000000000579c3 */ /* 0x000f220000008800 */
[----:B------:R-:W-:Y:S01]  /*1500*/  UMOV UR4, 0x400 ;  /* 0x0000040000047882 */ /* 0x000fe20000000000 */
[----:B------:R-:W-:Y:S01]  /*1510*/  IADD3 R13, PT, PT, -R12, R13, RZ ;  /* 0x0000000d0c0d7210 */ /* 0x000fe20007ffe1ff */
[----:B------:R-:W-:Y:S01]  /*1520*/  IMAD.IADD R0, R0, 0x1, -R11 ;  /* 0x0000000100007824 */ /* 0x000fe200078e0a0b */
[----:B------:R-:W-:Y:S03]  /*1530*/  BSSY.RECONVERGENT B2, `(.L_x_15) ;  /* 0x0000013000027945 */ /* 0x000fe60003800200 */
[----:B------:R-:W-:Y:S01]  /*1540*/  IMAD R13, R0, R13, RZ ;  /* 0x0000000d000d7224 */ /* 0x000fe200078e02ff */
[----:B-1-3--:R-:W1:Y:S04]  /*1550*/  LDC.64 R4, c[0x4][RZ] ;  /* 0x01000000ff047b82 */ /* 0x00ae680000000a00 */
[----:B------:R-:W-:-:S04]  /*1560*/  I2FP.F32.S32 R3, R13 ;  /* 0x0000000d00037245 */ /* 0x000fc80000201400 */
[----:B0-2---:R-:W0:Y:S01]  /*1570*/  MUFU.RCP R8, R3 ;  /* 0x0000000300087308 */ /* 0x005e220000001000 */
[----:B----4-:R-:W-:Y:S01]  /*1580*/  ULEA UR4, UR5, UR4, 0x18 ;  /* 0x0000000405047291 */ /* 0x010fe2000f8ec0ff */
[----:B-1----:R-:W-:-:S08]  /*1590*/  IMAD.WIDE R4, R13, 0x4, R4 ;  /* 0x000000040d047825 */ /* 0x002fd000078e0204 */
[----:B------:R-:W1:Y:S01]  /*15a0*/  LDS R2, [UR4] ;  /* 0x00000004ff027984 */ /* 0x000e620008000800 */
[----:B0-----:R-:W-:-:S04]  /*15b0*/  FFMA R9, -R3, R8, 1 ;  /* 0x3f80000003097423 */ /* 0x001fc80000000108 */
[----:B------:R-:W-:Y:S01]  /*15c0*/  FFMA R9, R8, R9, R8 ;  /* 0x0000000908097223 */ /* 0x000fe20000000008 */
[----:B-1----:R-:W-:-:S04]  /*15d0*/  I2FP.F32.S32 R0, R2 ;  /* 0x0000000200007245 */ /* 0x002fc80000201400 */
[----:B------:R-:W0:Y:S01]  /*15e0*/  FCHK P0, R0, R3 ;  /* 0x0000000300007302 */ /* 0x000e220000000000 */
[----:B------:R-:W-:-:S04]  /*15f0*/  FFMA R2, R0, R9, RZ ;  /* 0x0000000900027223 */ /* 0x000fc800000000ff */
[----:B------:R-:W-:-:S04]  /*1600*/  FFMA R8, -R3, R2, R0 ;  /* 0x0000000203087223 */ /* 0x000fc80000000100 */
[----:B------:R-:W-:Y:S01]  /*1610*/  FFMA R11, R9, R8, R2 ;  /* 0x00000008090b7223 */ /* 0x000fe20000000002 */
[----:B0-----:R-:W-:Y:S06]  /*1620*/  @!P0 BRA `(.L_x_16) ;  /* 0x00000000000c8947 */ /* 0x001fec0003800000 */
[----:B------:R-:W-:-:S07]  /*1630*/  MOV R2, 0x1650 ;  /* 0x0000165000027802 */ /* 0x000fce0000000f00 */
[----:B------:R-:W-:Y:S05]  /*1640*/  CALL.REL.NOINC `($__internal_0_$__cuda_sm3x_div_rn_noftz_f32_slowpath) ;  /* 0x0000001800847944 */ /* 0x000fea0003c00000 */
[----:B------:R-:W-:-:S07]  /*1650*/  IMAD.MOV.U32 R11, RZ, RZ, R13 ;  /* 0x000000ffff0b7224 */ /* 0x000fce00078e000d */
.L_x_16:
[----:B------:R-:W-:Y:S05]  /*1660*/  BSYNC.RECONVERGENT B2 ;  /* 0x0000000000027941 */ /* 0x000fea0003800200 */
.L_x_15:
[----:B------:R-:W-:Y:S02]  /*1670*/  FSETP.NEU.AND P1, PT, R11, RZ, PT ;  /* 0x000000ff0b00720b */ /* 0x000fe40003f2d000 */
[----:B------:R-:W-:-:S11]  /*1680*/  LEA R7, R7, UR4, 0x6 ;  /* 0x0000000407077c11 */ /* 0x000fd6000f8e30ff */
[----:B------:R-:W0:Y:S01]  /*1690*/  @P1 LDS R13, [R7] ;  /* 0x00000000070d1984 */ /* 0x000e220000000800 */
[----:B------:R-:W0:Y:S02]  /*16a0*/  @P1 LDC.64 R8, c[0x4][RZ] ;  /* 0x01000000ff081b82 */ /* 0x000e240000000a00 */
[----:B0-----:R-:W-:Y:S02]  /*16b0*/  @P1 IMAD.WIDE R8, R13, 0x4, R8 ;  /* 0x000000040d081825 */ /* 0x001fe400078e0208 */
[----:B------:R-:W2:Y:S04]  /*16c0*/  @P1 LDG.E R13, desc[UR6][R4.64] ;  /* 0x00000006040d1981 */ /* 0x000ea8000c1e1900 */
[----:B------:R0:W2:Y:S01]  /*16d0*/  @P1 LDG.E R0, desc[UR6][R8.64] ;  /* 0x0000000608001981 */ /* 0x0000a2000c1e1900 */
[----:B------:R-:W1:Y:S01]  /*16e0*/  S2UR UR5, SR_CgaCtaId ;  /* 0x00000000000579c3 */ /* 0x000e620000008800 */
[----:B------:R-:W-:Y:S01]  /*16f0*/  UMOV UR4, 0x400 ;  /* 0x0000040000047882 */ /* 0x000fe20000000000 */
[----:B------:R-:W3:Y:S01]  /*1700*/  MUFU.RCP R12, R3 ;  /* 0x00000003000c7308 */ /* 0x000ee20000001000 */
[----:B------:R-:W-:Y:S01]  /*1710*/  BSSY.RECONVERGENT B2, `(.L_x_17) ;  /* 0x0000012000027945 */ /* 0x000fe20003800200 */
[----:B0-----:R-:W-:-:S02]  /*1720*/  HFMA2 R8, -RZ, RZ, 0, 0 ;  /* 0x00000000ff087431 */ /* 0x001fc400000001ff */
[----:B---3--:R-:W-:Y:S01]  /*1730*/  FFMA R15, -R3, R12, 1 ;  /* 0x3f800000030f7423 */ /* 0x008fe2000000010c */
[----:B-1----:R-:W-:-:S09]  /*1740*/  ULEA UR4, UR5, UR4, 0x18 ;  /* 0x0000000405047291 */ /* 0x002fd2000f8ec0ff */
[----:B------:R-:W0:Y:S02]  /*1750*/  LDS R2, [UR4+0x4] ;  /* 0x00000404ff027984 */ /* 0x000e240008000800 */
[----:B0-----:R-:W-:Y:S01]  /*1760*/  I2FP.F32.S32 R10, R2 ;  /* 0x00000002000a7245 */ /* 0x001fe20000201400 */
[----:B------:R-:W-:-:S03]  /*1770*/  FFMA R2, R12, R15, R12 ;  /* 0x0000000f0c027223 */ /* 0x000fc6000000000c */
[----:B------:R-:W0:Y:S01]  /*1780*/  FCHK P0, R10, R3 ;  /* 0x000000030a007302 */ /* 0x000e220000000000 */
[----:B------:R-:W-:-:S04]  /*1790*/  FFMA R15, R2, R10, RZ ;  /* 0x0000000a020f7223 */ /* 0x000fc800000000ff */
[----:B------:R-:W-:-:S04]  /*17a0*/  FFMA R9, -R3, R15, R10 ;  /* 0x0000000f03097223 */ /* 0x000fc8000000010a */
[----:B------:R-:W-:Y:S01]  /*17b0*/  FFMA R9, R2, R9, R15 ;  /* 0x0000000902097223 */ /* 0x000fe2000000000f */
[----:B--2---:R-:W-:-:S04]  /*17c0*/  @P1 FADD R0, R0, -R13 ;  /* 0x8000000d00001221 */ /* 0x004fc80000000000 */
[----:B------:R-:W-:Y:S01]  /*17d0*/  @P1 FFMA R8, R0, -R11, RZ ;  /* 0x8000000b00081223 */ /* 0x000fe200000000ff */
[----:B0-----:R-:W-:Y:S06]  /*17e0*/  @!P0 BRA `(.L_x_18) ;  /* 0x0000000000108947 */ /* 0x001fec0003800000 */
[----:B------:R-:W-:Y:S01]  /*17f0*/  IMAD.MOV.U32 R0, RZ, RZ, R10 ;  /* 0x000000ffff007224 */ /* 0x000fe200078e000a */
[----:B------:R-:W-:-:S07]  /*1800*/  MOV R2, 0x1820 ;  /* 0x0000182000027802 */ /* 0x000fce0000000f00 */
[----:B------:R-:W-:Y:S05]  /*1810*/  CALL.REL.NOINC `($__internal_0_$__cuda_sm3x_div_rn_noftz_f32_slowpath) ;  /* 0x0000001800107944 */ /* 0x000fea0003c00000 */
[----:B------:R-:W-:-:S07]  /*1820*/  MOV R9, R13 ;  /* 0x0000000d00097202 */ /* 0x000fce0000000f00 */
.L_x_18:
[----:B------:R-:W-:Y:S05]  /*1830*/  BSYNC.RECONVERGENT B2 ;  /* 0x0000000000027941 */ /* 0x000fea0003800200 */
.L_x_17:
[----:B------:R-:W-:-:S13]  /*1840*/  FSETP.NEU.AND P1, PT, R9, RZ, PT ;  /* 0x000000ff0900720b */ /* 0x000fda0003f2d000 */
[----:B------:R-:W0:Y:S01]  /*1850*/  @P1 LDS R13, [R7+0x4] ;  /* 0x00000400070d1984 */ /* 0x000e220000000800 */
[----:B------:R-:W0:Y:S02]  /*1860*/  @P1 LDC.64 R10, c[0x4][RZ] ;  /* 0x01000000ff0a1b82 */ /* 0x000e240000000a00 */
[----:B0-----:R-:W-:Y:S02]  /*1870*/  @P1 IMAD.WIDE R10, R13, 0x4, R10 ;  /* 0x000000040d0a1825 */ /* 0x001fe400078e020a */
[----:B------:R-:W2:Y:S04]  /*1880*/  @P1 LDG.E R13, desc[UR6][R4.64] ;  /* 0x00000006040d1981 */ /* 0x000ea8000c1e1900 */
[----:B------:R-:W2:Y:S01]  /*1890*/  @P1 LDG.E R10, desc[UR6][R10.64] ;  /* 0x000000060a0a1981 */ /* 0x000ea2000c1e1900 */
[----:B------:R-:W0:Y:S01]  /*18a0*/  S2UR UR5, SR_CgaCtaId ;  /* 0x00000000000579c3 */ /* 0x000e220000008800 */
[----:B------:R-:W-:Y:S01]  /*18b0*/  UMOV UR4, 0x400 ;  /* 0x0000040000047882 */ /* 0x000fe20000000000 */
[----:B------:R-:W1:Y:S01]  /*18c0*/  MUFU.RCP R12, R3 ;  /* 0x00000003000c7308 */ /* 0x000e620000001000 */
[----:B------:R-:W-:Y:S01]  /*18d0*/  BSSY.RECONVERGENT B2, `(.L_x_19) ;  /* 0x0000011000027945 */ /* 0x000fe20003800200 */
[----:B-1----:R-:W-:Y:S01]  /*18e0*/  FFMA R15, -R3, R12, 1 ;  /* 0x3f800000030f7423 */ /* 0x002fe2000000010c */
[----:B0-----:R-:W-:-:S09]  /*18f0*/  ULEA UR4, UR5, UR4, 0x18 ;  /* 0x0000000405047291 */ /* 0x001fd2000f8ec0ff */
[----:B------:R-:W0:Y:S02]  /*1900*/  LDS R0, [UR4+0x8] ;  /* 0x00000804ff007984 */ /* 0x000e240008000800 */
[----:B0-----:R-:W-:Y:S01]  /*1910*/  I2FP.F32.S32 R2, R0 ;  /* 0x0000000000027245 */ /* 0x001fe20000201400 */
[----:B------:R-:W-:-:S03]  /*1920*/  FFMA R0, R12, R15, R12 ;  /* 0x0000000f0c007223 */ /* 0x000fc6000000000c */
[----:B------:R-:W0:Y:S01]  /*1930*/  FCHK P0, R2, R3 ;  /* 0x0000000302007302 */ /* 0x000e220000000000 */
[----:B------:R-:W-:Y:S01]  /*1940*/  FFMA R15, R0, R2, RZ ;  /* 0x00000002000f7223 */ /* 0x000fe200000000ff */
[----:B--2---:R-:W-:-:S03]  /*1950*/  @P1 FADD R13, R10, -R13 ;  /* 0x8000000d0a0d1221 */ /* 0x004fc60000000000 */
[----:B------:R-:W-:Y:S01]  /*1960*/  FFMA R10, -R3, R15, R2 ;  /* 0x0000000f030a7223 */ /* 0x000fe20000000102 */
[----:B------:R-:W-:-:S03]  /*1970*/  @P1 FFMA R8, R13, -R9, R8 ;  /* 0x800000090d081223 */ /* 0x000fc60000000008 */
[----:B------:R-:W-:Y:S01]  /*1980*/  FFMA R15, R0, R10, R15 ;  /* 0x0000000a000f7223 */ /* 0x000fe2000000000f */
[----:B0-----:R-:W-:Y:S06]  /*1990*/  @!P0 BRA `(.L_x_20) ;  /* 0x0000000000108947 */ /* 0x001fec0003800000 */
[----:B------:R-:W-:Y:S01]  /*19a0*/  IMAD.MOV.U32 R0, RZ, RZ, R2 ;  /* 0x000000ffff007224 */ /* 0x000fe200078e0002 */
[----:B------:R-:W-:-:S07]  /*19b0*/  MOV R2, 0x19d0 ;  /* 0x000019d000027802 */ /* 0x000fce0000000f00 */
[----:B------:R-:W-:Y:S05]  /*19c0*/  CALL.REL.NOINC `($__internal_0_$__cuda_sm3x_div_rn_noftz_f32_slowpath) ;  /* 0x0000001400a47944 */ /* 0x000fea0003c00000 */
[----:B------:R-:W-:-:S07]  /*19d0*/  MOV R15, R13 ;  /* 0x0000000d000f7202 */ /* 0x000fce0000000f00 */
.L_x_20:
[----:B------:R-:W-:Y:S05]  /*19e0*/  BSYNC.RECONVERGENT B2 ;  /* 0x0000000000027941 */ /* 0x000fea0003800200 */
.L_x_19:
        /* <DEDUP_REMOVED lines=25> */
.L_x_22:
[----:B------:R-:W-:Y:S05]  /*1b80*/  BSYNC.RECONVERGENT B2 ;  /* 0x0000000000027941 */ /* 0x000fea0003800200 */
.L_x_21:
        /* <DEDUP_REMOVED lines=22> */
[----:B------:R-:W-:Y:S02]  /*1cf0*/  MOV R0, R2 ;  /* 0x0000000200007202 */ /* 0x000fe40000000f00 */
[----:B------:R-:W-:-:S07]  /*1d00*/  MOV R2, 0x1d20 ;  /* 0x00001d2000027802 */ /* 0x000fce0000000f00 */
[----:B------:R-:W-:Y:S05]  /*1d10*/  CALL.REL.NOINC `($__internal_0_$__cuda_sm3x_div_rn_noftz_f32_slowpath) ;  /* 0x0000001000d07944 */ /* 0x000fea0003c00000 */
[----:B------:R-:W-:-:S07]  /*1d20*/  IMAD.MOV.U32 R15, RZ, RZ, R13 ;  /* 0x000000ffff0f7224 */ /* 0x000fce00078e000d */
.L_x_24:
[----:B------:R-:W-:Y:S05]  /*1d30*/  BSYNC.RECONVERGENT B2 ;  /* 0x0000000000027941 */ /* 0x000fea0003800200 */
.L_x_23:
        /* <DEDUP_REMOVED lines=25> */
.L_x_26:
[----:B------:R-:W-:Y:S05]  /*1ed0*/  BSYNC.RECONVERGENT B2 ;  /* 0x0000000000027941 */ /* 0x000fea0003800200 */
.L_x_25:
        /* <DEDUP_REMOVED lines=26> */
.L_x_28:
[----:B------:R-:W-:Y:S05]  /*2080*/  BSYNC.RECONVERGENT B2 ;  /* 0x0000000000027941 */ /* 0x000fea0003800200 */
.L_x_27:
        /* <DEDUP_REMOVED lines=25> */
.L_x_30:
[----:B------:R-:W-:Y:S05]  /*2220*/  BSYNC.RECONVERGENT B2 ;  /* 0x0000000000027941 */ /* 0x000fea0003800200 */
.L_x_29:
        /* <DEDUP_REMOVED lines=26> */
.L_x_32:
[----:B------:R-:W-:Y:S05]  /*23d0*/  BSYNC.RECONVERGENT B2 ;  /* 0x0000000000027941 */ /* 0x000fea0003800200 */
.L_x_31:
        /* <DEDUP_REMOVED lines=25> */
.L_x_34:
[----:B------:R-:W-:Y:S05]  /*2570*/  BSYNC.RECONVERGENT B2 ;  /* 0x0000000000027941 */ /* 0x000fea0003800200 */
.L_x_33:
        /* <DEDUP_REMOVED lines=26> */
.L_x_36:
[----:B------:R-:W-:Y:S05]  /*2720*/  BSYNC.RECONVERGENT B2 ;  /* 0x0000000000027941 */ /* 0x000fea0003800200 */
.L_x_35:
        /* <DEDUP_REMOVED lines=25> */
.L_x_38:
[----:B------:R-:W-:Y:S05]  /*28c0*/  BSYNC.RECONVERGENT B2 ;  /* 0x0000000000027941 */ /* 0x000fea0003800200 */
.L_x_37:
        /* <DEDUP_REMOVED lines=26> */
.L_x_40:
[----:B------:R-:W-:Y:S05]  /*2a70*/  BSYNC.RECONVERGENT B2 ;  /* 0x0000000000027941 */ /* 0x000fea0003800200 */
.L_x_39:
        /* <DEDUP_REMOVED lines=25> */
.L_x_42:
[----:B------:R-:W-:Y:S05]  /*2c10*/  BSYNC.RECONVERGENT B2 ;  /* 0x0000000000027941 */ /* 0x000fea0003800200 */
.L_x_41:
        /* <DEDUP_REMOVED lines=26> */
.L_x_44:
[----:B------:R-:W-:Y:S05]  /*2dc0*/  BSYNC.RECONVERGENT B2 ;  /* 0x0000000000027941 */ /* 0x000fea0003800200 */
.L_x_43:
        /* <DEDUP_REMOVED lines=25> */
.L_x_46:
[----:B------:R-:W-:Y:S05]  /*2f60*/  BSYNC.RECONVERGENT B2 ;  /* 0x0000000000027941 */ /* 0x000fea0003800200 */
.L_x_45:
[----:B------:R-:W0:Y:S01]  /*2f70*/  LDC.64 R10, c[0x0][0x390] ;  /* 0x0000e400ff0a7b82 */ /* 0x000e220000000a00 */
[----:B------:R-:W-:Y:S01]  /*2f80*/  FSETP.NEU.AND P0, PT, R13, RZ, PT ;  /* 0x000000ff0d00720b */ /* 0x000fe20003f0d000 */
[----:B------:R-:W-:Y:S01]  /*2f90*/  BSSY.RECONVERGENT B0, `(.L_x_47) ;  /* 0x000000a000007945 */ /* 0x000fe20003800200 */
[----:B0-----:R-:W-:-:S11]  /*2fa0*/  IMAD.WIDE R10, R6, 0x4, R10 ;  /* 0x00000004060a7825 */ /* 0x001fd600078e020a */
[----:B------:R-:W-:Y:S05]  /*2fb0*/  @!P0 BRA `(.L_x_48) ;  /* 0x00000000001c8947 */ /* 0x000fea0003800000 */
[----:B------:R-:W0:Y:S01]  /*2fc0*/  LDS R7, [R7+0x3c] ;  /* 0x00003c0007077984 */ /* 0x000e220000000800 */
[----:B------:R-:W0:Y:S03]  /*2fd0*/  LDC.64 R2, c[0x4][RZ] ;  /* 0x01000000ff027b82 */ /* 0x000e260000000a00 */
[----:B------:R-:W2:Y:S01]  /*2fe0*/  LDG.E R5, desc[UR6][R4.64] ;  /* 0x0000000604057981 */ /* 0x000ea2000c1e1900 */
[----:B0-----:R-:W-:-:S06]  /*2ff0*/  IMAD.WIDE R2, R7, 0x4, R2 ;  /* 0x0000000407027825 */ /* 0x001fcc00078e0202 */
[----:B------:R-:W2:Y:S02]  /*3000*/  LDG.E R2, desc[UR6][R2.64] ;  /* 0x0000000602027981 */ /* 0x000ea4000c1e1900 */
[----:B--2---:R-:W-:-:S04]  /*3010*/  FADD R9, R2, -R5 ;  /* 0x8000000502097221 */ /* 0x004fc80000000000 */
[----:B------:R-:W-:-:S07]  /*3020*/  FFMA R8, R9, -R13, R8 ;  /* 0x8000000d09087223 */ /* 0x000fce0000000008 */
.L_x_48:
[----:B------:R-:W-:Y:S05]  /*3030*/  BSYNC.RECONVERGENT B0 ;  /* 0x0000000000007941 */ /* 0x000fea0003800200 */
.L_x_47:
[----:B------:R-:W-:Y:S01]  /*3040*/  STG.E desc[UR6][R10.64], R8 ;  /* 0x000000080a007986 */ /* 0x000fe2000c101906 */
[----:B------:R-:W-:Y:S05]  /*3050*/  EXIT ;  /* 0x000000000000794d */ /* 0x000fea0003800000 */
        .weak           $__internal_0_$__cuda_sm3x_div_rn_noftz_f32_slowpath
        .type           $__internal_0_$__cuda_sm3x_div_rn_noftz_f32_slowpath,@function
        .size           $__internal_0_$__cuda_sm3x_div_rn_noftz_f32_slowpath,(.L_x_61 - $__internal_0_$__cuda_sm3x_div_rn_noftz_f32_slowpath)
$__internal_0_$__cuda_sm3x_div_rn_noftz_f32_slowpath:
[----:B------:R-:W-:Y:S01]  /*3060*/  SHF.R.U32.HI R10, RZ, 0x17, R3 ;  /* 0x00000017ff0a7819 */ /* 0x000fe20000011603 */
[----:B------:R-:W-:Y:S01]  /*3070*/  BSSY.RECONVERGENT B0, `(.L_x_49) ;  /* 0x0000063000007945 */ /* 0x000fe20003800200 */
[----:B------:R-:W-:Y:S02]  /*3080*/  SHF.R.U32.HI R9, RZ, 0x17, R0 ;  /* 0x00000017ff097819 */ /* 0x000fe40000011600 */
[----:B------:R-:W-:Y:S02]  /*3090*/  LOP3.LUT R10, R10, 0xff, RZ, 0xc0, !PT ;  /* 0x000000ff0a0a7812 */ /* 0x000fe400078ec0ff */
[----:B------:R-:W-:Y:S02]  /*30a0*/  LOP3.LUT R14, R9, 0xff, RZ, 0xc0, !PT ;  /* 0x000000ff090e7812 */ /* 0x000fe400078ec0ff */
[----:B------:R-:W-:Y:S02]  /*30b0*/  IADD3 R13, PT, PT, R10, -0x1, RZ ;  /* 0xffffffff0a0d7810 */ /* 0x000fe40007ffe0ff */
[----:B------:R-:W-:Y:S01]  /*30c0*/  MOV R11, R3 ;  /* 0x00000003000b7202 */ /* 0x000fe20000000f00 */
[----:B------:R-:W-:Y:S01]  /*30d0*/  VIADD R12, R14, 0xffffffff ;  /* 0xffffffff0e0c7836 */ /* 0x000fe20000000000 */
[----:B------:R-:W-:-:S04]  /*30e0*/  ISETP.GT.U32.AND P0, PT, R13, 0xfd, PT ;  /* 0x000000fd0d00780c */ /* 0x000fc80003f04070 */
[----:B------:R-:W-:-:S13]  /*30f0*/  ISETP.GT.U32.OR P0, PT, R12, 0xfd, P0 ;  /* 0x000000fd0c00780c */ /* 0x000fda0000704470 */
[----:B------:R-:W-:Y:S01]  /*3100*/  @!P0 IMAD.MOV.U32 R9, RZ, RZ, RZ ;  /* 0x000000ffff098224 */ /* 0x000fe200078e00ff */
[----:B------:R-:W-:Y:S06]  /*3110*/  @!P0 BRA `(.L_x_50) ;  /* 0x00000000005c8947 */ /* 0x000fec0003800000 */
[----:B------:R-:W-:Y:S02]  /*3120*/  FSETP.GTU.FTZ.AND P0, PT, |R0|, +INF , PT ;  /* 0x7f8000000000780b */ /* 0x000fe40003f1c200 */
[----:B------:R-:W-:-:S04]  /*3130*/  FSETP.GTU.FTZ.AND P1, PT, |R3|, +INF , PT ;  /* 0x7f8000000300780b */ /* 0x000fc80003f3c200 */
[----:B------:R-:W-:-:S13]  /*3140*/  PLOP3.LUT P0, PT, P0, P1, PT, 0xf8, 0x8f ;  /* 0x00000000008f781c */ /* 0x000fda0000703f70 */
[----:B------:R-:W-:Y:S05]  /*3150*/  @P0 BRA `(.L_x_51) ;  /* 0x00000004004c0947 */ /* 0x000fea0003800000 */
[----:B------:R-:W-:-:S13]  /*3160*/  LOP3.LUT P0, RZ, R11, 0x7fffffff, R0, 0xc8, !PT ;  /* 0x7fffffff0bff7812 */ /* 0x000fda000780c800 */
[----:B------:R-:W-:Y:S05]  /*3170*/  @!P0 BRA `(.L_x_52) ;  /* 0x00000004003c8947 */ /* 0x000fea0003800000 */
[C---:B------:R-:W-:Y:S02]  /*3180*/  FSETP.NEU.FTZ.AND P2, PT, |R0|.reuse, +INF , PT ;  /* 0x7f8000000000780b */ /* 0x040fe40003f5d200 */
[----:B------:R-:W-:Y:S02]  /*3190*/  FSETP.NEU.FTZ.AND P1, PT, |R3|, +INF , PT ;  /* 0x7f8000000300780b */ /* 0x000fe40003f3d200 */
[----:B------:R-:W-:-:S11]  /*31a0*/  FSETP.NEU.FTZ.AND P0, PT, |R0|, +INF , PT ;  /* 0x7f8000000000780b */ /* 0x000fd60003f1d200 */
[----:B------:R-:W-:Y:S05]  /*31b0*/  @!P1 BRA !P2, `(.L_x_52) ;  /* 0x00000004002c9947 */ /* 0x000fea0005000000 */
[----:B------:R-:W-:-:S04]  /*31c0*/  LOP3.LUT P2, RZ, R0, 0x7fffffff, RZ, 0xc0, !PT ;  /* 0x7fffffff00ff7812 */ /* 0x000fc8000784c0ff */
[----:B------:R-:W-:-:S13]  /*31d0*/  PLOP3.LUT P1, PT, P1, P2, PT, 0x2f, 0xf2 ;  /* 0x0000000000f2781c */ /* 0x000fda0000f24577 */
[----:B------:R-:W-:Y:S05]  /*31e0*/  @P1 BRA `(.L_x_53) ;  /* 0x0000000400181947 */ /* 0x000fea0003800000 */
[----:B------:R-:W-:-:S04]  /*31f0*/  LOP3.LUT P1, RZ, R11, 0x7fffffff, RZ, 0xc0, !PT ;  /* 0x7fffffff0bff7812 */ /* 0x000fc8000782c0ff */
[----:B------:R-:W-:-:S13]  /*3200*/  PLOP3.LUT P0, PT, P0, P1, PT, 0x2f, 0xf2 ;  /* 0x0000000000f2781c */ /* 0x000fda0000702577 */
[----:B------:R-:W-:Y:S05]  /*3210*/  @P0 BRA `(.L_x_54) ;  /* 0x0000000400000947 */ /* 0x000fea0003800000 */
[----:B------:R-:W-:Y:S02]  /*3220*/  ISETP.GE.AND P0, PT, R12, RZ, PT ;  /* 0x000000ff0c00720c */ /* 0x000fe40003f06270 */
[----:B------:R-:W-:-:S11]  /*3230*/  ISETP.GE.AND P1, PT, R13, RZ, PT ;  /* 0x000000ff0d00720c */ /* 0x000fd60003f26270 */
[----:B------:R-:W-:Y:S01]  /*3240*/  @P0 MOV R9, RZ ;  /* 0x000000ff00090202 */ /* 0x000fe20000000f00 */
[----:B------:R-:W-:Y:S02]  /*3250*/  @!P0 IMAD.MOV.U32 R9, RZ, RZ, -0x40 ;  /* 0xffffffc0ff098424 */ /* 0x000fe400078e00ff */
[----:B------:R-:W-:Y:S01]  /*3260*/  @!P0 FFMA R0, R0, 1.84467440737095516160e+19, RZ ;  /* 0x5f80000000008823 */ /* 0x000fe200000000ff */
[----:B------:R-:W-:Y:S02]  /*3270*/  @!P1 FFMA R11, R3, 1.84467440737095516160e+19, RZ ;  /* 0x5f800000030b9823 */ /* 0x000fe400000000ff */
[----:B------:R-:W-:-:S07]  /*3280*/  @!P1 IADD3 R9, PT, PT, R9, 0x40, RZ ;  /* 0x0000004009099810 */ /* 0x000fce0007ffe0ff */
.L_x_50:
[----:B------:R-:W-:Y:S01]  /*3290*/  LEA R12, R10, 0xc0800000, 0x17 ;  /* 0xc08000000a0c7811 */ /* 0x000fe200078eb8ff */
[----:B------:R-:W-:Y:S04]  /*32a0*/  BSSY.RECONVERGENT B1, `(.L_x_55) ;  /* 0x0000036000017945 */ /* 0x000fe80003800200 */
[----:B------:R-:W-:Y:S01]  /*32b0*/  IMAD.IADD R12, R11, 0x1, -R12 ;  /* 0x000000010b0c7824 */ /* 0x000fe200078e0a0c */
[----:B------:R-:W-:-:S03]  /*32c0*/  IADD3 R11, PT, PT, R14, -0x7f, RZ ;  /* 0xffffff810e0b7810 */ /* 0x000fc60007ffe0ff */
[----:B------:R0:W1:Y:S01]  /*32d0*/  MUFU.RCP R13, R12 ;  /* 0x0000000c000d7308 */ /* 0x0000620000001000 */
[----:B------:R-:W-:Y:S01]  /*32e0*/  FADD.FTZ R15, -R12, -RZ ;  /* 0x800000ff0c0f7221 */ /* 0x000fe20000010100 */
[C---:B------:R-:W-:Y:S01]  /*32f0*/  IMAD R0, R11.reuse, -0x800000, R0 ;  /* 0xff8000000b007824 */ /* 0x040fe200078e0200 */
[----:B0-----:R-:W-:-:S05]  /*3300*/  IADD3 R12, PT, PT, R11, 0x7f, -R10 ;  /* 0x0000007f0b0c7810 */ /* 0x001fca0007ffe80a */
[----:B------:R-:W-:Y:S02]  /*3310*/  IMAD.IADD R9, R12, 0x1, R9 ;  /* 0x000000010c097824 */ /* 0x000fe400078e0209 */
[----:B-1----:R-:W-:-:S04]  /*3320*/  FFMA R14, R13, R15, 1 ;  /* 0x3f8000000d0e7423 */ /* 0x002fc8000000000f */
[----:B------:R-:W-:-:S04]  /*3330*/  FFMA R16, R13, R14, R13 ;  /* 0x0000000e0d107223 */ /* 0x000fc8000000000d */
[----:B------:R-:W-:-:S04]  /*3340*/  FFMA R13, R0, R16, RZ ;  /* 0x00000010000d7223 */ /* 0x000fc800000000ff */
[----:B------:R-:W-:-:S04]  /*3350*/  FFMA R14, R15, R13, R0 ;  /* 0x0000000d0f0e7223 */ /* 0x000fc80000000000 */
[----:B------:R-:W-:-:S04]  /*3360*/  FFMA R13, R16, R14, R13 ;  /* 0x0000000e100d7223 */ /* 0x000fc8000000000d */
[----:B------:R-:W-:-:S04]  /*3370*/  FFMA R14, R15, R13, R0 ;  /* 0x0000000d0f0e7223 */ /* 0x000fc80000000000 */
[----:B------:R-:W-:-:S05]  /*3380*/  FFMA R0, R16, R14, R13 ;  /* 0x0000000e10007223 */ /* 0x000fca000000000d */
[----:B------:R-:W-:-:S04]  /*3390*/  SHF.R.U32.HI R10, RZ, 0x17, R0 ;  /* 0x00000017ff0a7819 */ /* 0x000fc80000011600 */
[----:B------:R-:W-:-:S04]  /*33a0*/  LOP3.LUT R10, R10, 0xff, RZ, 0xc0, !PT ;  /* 0x000000ff0a0a7812 */ /* 0x000fc800078ec0ff */
[----:B------:R-:W-:-:S05]  /*33b0*/  IADD3 R15, PT, PT, R10, R9, RZ ;  /* 0x000000090a0f7210 */ /* 0x000fca0007ffe0ff */
[----:B------:R-:W-:-:S05]  /*33c0*/  VIADD R10, R15, 0xffffffff ;  /* 0xffffffff0f0a7836 */ /* 0x000fca0000000000 */
[----:B------:R-:W-:-:S13]  /*33d0*/  ISETP.GE.U32.AND P0, PT, R10, 0xfe, PT ;  /* 0x000000fe0a00780c */ /* 0x000fda0003f06070 */
[----:B------:R-:W-:Y:S05]  /*33e0*/  @!P0 BRA `(.L_x_56) ;  /* 0x0000000000808947 */ /* 0x000fea0003800000 */
[----:B------:R-:W-:-:S13]  /*33f0*/  ISETP.GT.AND P0, PT, R15, 0xfe, PT ;  /* 0x000000fe0f00780c */ /* 0x000fda0003f04270 */
[----:B------:R-:W-:Y:S05]  /*3400*/  @P0 BRA `(.L_x_57) ;  /* 0x00000000006c0947 */ /* 0x000fea0003800000 */
[----:B------:R-:W-:-:S13]  /*3410*/  ISETP.GE.AND P0, PT, R15, 0x1, PT ;  /* 0x000000010f00780c */ /* 0x000fda0003f06270 */
[----:B------:R-:W-:Y:S05]  /*3420*/  @P0 BRA `(.L_x_58) ;  /* 0x0000000000740947 */ /* 0x000fea0003800000 */
[----:B------:R-:W-:Y:S02]  /*3430*/  ISETP.GE.AND P0, PT, R15, -0x18, PT ;  /* 0xffffffe80f00780c */ /* 0x000fe40003f06270 */
[----:B------:R-:W-:-:S11]  /*3440*/  LOP3.LUT R0, R0, 0x80000000, RZ, 0xc0, !PT ;  /* 0x8000000000007812 */ /* 0x000fd600078ec0ff */
[----:B------:R-:W-:Y:S05]  /*3450*/  @!P0 BRA `(.L_x_58) ;  /* 0x0000000000688947 */ /* 0x000fea0003800000 */
[CCC-:B------:R-:W-:Y:S01]  /*3460*/  FFMA.RZ R9, R16.reuse, R14.reuse, R13.reuse ;  /* 0x0000000e10097223 */ /* 0x1c0fe2000000c00d */
[C---:B------:R-:W-:Y:S01]  /*3470*/  IADD3 R12, PT, PT, R15.reuse, 0x20, RZ ;  /* 0x000000200f0c7810 */ /* 0x040fe20007ffe0ff */
[CCC-:B------:R-:W-:Y:S01]  /*3480*/  FFMA.RM R10, R16.reuse, R14.reuse, R13.reuse ;  /* 0x0000000e100a7223 */ /* 0x1c0fe2000000400d */
[----:B------:R-:W-:Y:S02]  /*3490*/  ISETP.NE.AND P2, PT, R15, RZ, PT ;  /* 0x000000ff0f00720c */ /* 0x000fe40003f45270 */
[----:B------:R-:W-:Y:S01]  /*34a0*/  LOP3.LUT R11, R9, 0x7fffff, RZ, 0xc0, !PT ;  /* 0x007fffff090b7812 */ /* 0x000fe200078ec0ff */
[----:B------:R-:W-:Y:S01]  /*34b0*/  FFMA.RP R9, R16, R14, R13 ;  /* 0x0000000e10097223 */ /* 0x000fe2000000800d */
[----:B------:R-:W-:Y:S01]  /*34c0*/  IMAD.MOV R13, RZ, RZ, -R15 ;  /* 0x000000ffff0d7224 */ /* 0x000fe200078e0a0f */
[----:B------:R-:W-:Y:S02]  /*34d0*/  ISETP.NE.AND P1, PT, R15, RZ, PT ;  /* 0x000000ff0f00720c */ /* 0x000fe40003f25270 */
[----:B------:R-:W-:-:S02]  /*34e0*/  LOP3.LUT R11, R11, 0x800000, RZ, 0xfc, !PT ;  /* 0x008000000b0b7812 */ /* 0x000fc400078efcff */
[----:B------:R-:W-:Y:S02]  /*34f0*/  FSETP.NEU.FTZ.AND P0, PT, R9, R10, PT ;  /* 0x0000000a0900720b */ /* 0x000fe40003f1d000 */
[----:B------:R-:W-:Y:S02]  /*3500*/  SHF.L.U32 R12, R11, R12, RZ ;  /* 0x0000000c0b0c7219 */ /* 0x000fe400000006ff */
[----:B------:R-:W-:Y:S02]  /*3510*/  SEL R10, R13, RZ, P2 ;  /* 0x000000ff0d0a7207 */ /* 0x000fe40001000000 */
[----:B------:R-:W-:Y:S02]  /*3520*/  ISETP.NE.AND P1, PT, R12, RZ, P1 ;  /* 0x000000ff0c00720c */ /* 0x000fe40000f25270 */
[----:B------:R-:W-:Y:S02]  /*3530*/  SHF.R.U32.HI R10, RZ, R10, R11 ;  /* 0x0000000aff0a7219 */ /* 0x000fe4000001160b */
[----:B------:R-:W-:-:S02]  /*3540*/  PLOP3.LUT P0, PT, P0, P1, PT, 0xf8, 0x8f ;  /* 0x00000000008f781c */ /* 0x000fc40000703f70 */
[----:B------:R-:W-:Y:S02]  /*3550*/  SHF.R.U32.HI R12, RZ, 0x1, R10 ;  /* 0x00000001ff0c7819 */ /* 0x000fe4000001160a */
[----:B------:R-:W-:-:S04]  /*3560*/  SEL R9, RZ, 0x1, !P0 ;  /* 0x00000001ff097807 */ /* 0x000fc80004000000 */
[----:B------:R-:W-:-:S04]  /*3570*/  LOP3.LUT R9, R9, 0x1, R12, 0xf8, !PT ;  /* 0x0000000109097812 */ /* 0x000fc800078ef80c */
[----:B------:R-:W-:-:S04]  /*3580*/  LOP3.LUT R9, R9, R10, RZ, 0xc0, !PT ;  /* 0x0000000a09097212 */ /* 0x000fc800078ec0ff */
[----:B------:R-:W-:-:S04]  /*3590*/  IADD3 R9, PT, PT, R12, R9, RZ ;  /* 0x000000090c097210 */ /* 0x000fc80007ffe0ff */
[----:B------:R-:W-:Y:S01]  /*35a0*/  LOP3.LUT R0, R9, R0, RZ, 0xfc, !PT ;  /* 0x0000000009007212 */ /* 0x000fe200078efcff */
[----:B------:R-:W-:Y:S06]  /*35b0*/  BRA `(.L_x_58) ;  /* 0x0000000000107947 */ /* 0x000fec0003800000 */
.L_x_57:
[----:B------:R-:W-:-:S04]  /*35c0*/  LOP3.LUT R0, R0, 0x80000000, RZ, 0xc0, !PT ;  /* 0x8000000000007812 */ /* 0x000fc800078ec0ff */
[----:B------:R-:W-:Y:S01]  /*35d0*/  LOP3.LUT R0, R0, 0x7f800000, RZ, 0xfc, !PT ;  /* 0x7f80000000007812 */ /* 0x000fe200078efcff */
[----:B------:R-:W-:Y:S06]  /*35e0*/  BRA `(.L_x_58) ;  /* 0x0000000000047947 */ /* 0x000fec0003800000 */
.L_x_56:
[----:B------:R-:W-:-:S07]  /*35f0*/  LEA R0, R9, R0, 0x17 ;  /* 0x0000000009007211 */ /* 0x000fce00078eb8ff */
.L_x_58:
[----:B------:R-:W-:Y:S05]  /*3600*/  BSYNC.RECONVERGENT B1 ;  /* 0x0000000000017941 */ /* 0x000fea0003800200 */
.L_x_55:
[----:B------:R-:W-:Y:S05]  /*3610*/  BRA `(.L_x_59) ;  /* 0x0000000000207947 */ /* 0x000fea0003800000 */
.L_x_54:
[----:B------:R-:W-:-:S04]  /*3620*/  LOP3.LUT R0, R11, 0x80000000, R0, 0x48, !PT ;  /* 0x800000000b007812 */ /* 0x000fc800078e4800 */
[----:B------:R-:W-:Y:S01]  /*3630*/  LOP3.LUT R0, R0, 0x7f800000, RZ, 0xfc, !PT ;  /* 0x7f80000000007812 */ /* 0x000fe200078efcff */
[----:B------:R-:W-:Y:S06]  /*3640*/  BRA `(.L_x_59) ;  /* 0x0000000000147947 */ /* 0x000fec0003800000 */
.L_x_53:
[----:B------:R-:W-:Y:S01]  /*3650*/  LOP3.LUT R0, R11, 0x80000000, R0, 0x48, !PT ;  /* 0x800000000b007812 */ /* 0x000fe200078e4800 */
[----:B------:R-:W-:Y:S06]  /*3660*/  BRA `(.L_x_59) ;  /* 0x00000000000c7947 */ /* 0x000fec0003800000 */
.L_x_52:
[----:B------:R-:W0:Y:S01]  /*3670*/  MUFU.RSQ R0, -QNAN ;  /* 0xffc0000000007908 */ /* 0x000e220000001400 */
[----:B------:R-:W-:Y:S05]  /*3680*/  BRA `(.L_x_59) ;  /* 0x0000000000047947 */ /* 0x000fea0003800000 */
.L_x_51:
[----:B------:R-:W-:-:S07]  /*3690*/  FADD.FTZ R0, R0, R3 ;  /* 0x0000000300007221 */ /* 0x000fce0000010000 */
.L_x_59:
[----:B------:R-:W-:Y:S05]  /*36a0*/  BSYNC.RECONVERGENT B0 ;  /* 0x0000000000007941 */ /* 0x000fea0003800200 */
.L_x_49:
[----:B------:R-:W-:Y:S01]  /*36b0*/  HFMA2 R11, -RZ, RZ, 0, 0 ;  /* 0x00000000ff0b7431 */ /* 0x000fe200000001ff */
[----:B------:R-:W-:Y:S01]  /*36c0*/  MOV R10, R2 ;  /* 0x00000002000a7202 */ /* 0x000fe20000000f00 */
[----:B0-----:R-:W-:-:S03]  /*36d0*/  IMAD.MOV.U32 R13, RZ, RZ, R0 ;  /* 0x000000ffff0d7224 */ /* 0x001fc600078e0000 */
[----:B------:R-:W-:Y:S05]  /*36e0*/  RET.REL.NODEC R10 `(_Z3caliiPiPf) ;  /* 0xffffffc80a447950 */ /* 0x000fea0003c3ffff */
.L_x_60:
[----:B------:R-:W-:-:S00]  /*36f0*/  BRA `(.L_x_60) ;  /* 0xfffffffc00fc7947 */ /* 0x000fc0000383ffff */
[----:B------:R-:W-:-:S00]  /*3700*/  NOP ;  /* 0x0000000000007918 */ /* 0x000fc00000000000 */
[----:B------:R-:W-:-:S00]  /*3710*/  NOP ;  /* 0x0000000000007918 */ /* 0x000fc00000000000 */
[----:B------:R-:W-:-:S00]  /*3720*/  NOP ;  /* 0x0000000000007918 */ /* 0x000fc00000000000 */
[----:B------:R-:W-:-:S00]  /*3730*/  NOP ;  /* 0x0000000000007918 */ /* 0x000fc00000000000 */
[----:B------:R-:W-:-:S00]  /*3740*/  NOP ;  /* 0x0000000000007918 */ /* 0x000fc00000000000 */
[----:B------:R-:W-:-:S00]  /*3750*/  NOP ;  /* 0x0000000000007918 */ /* 0x000fc00000000000 */
[----:B------:R-:W-:-:S00]  /*3760*/  NOP ;  /* 0x0000000000007918 */ /* 0x000fc00000000000 */
[----:B------:R-:W-:-:S00]  /*3770*/  NOP ;  /* 0x0000000000007918 */ /* 0x000fc00000000000 */
.L_x_61:


//--------------------- .nv.global.init           --------------------------
	.section	.nv.global.init,"aw",@progbits
	.align	4
.nv.global.init:
	.type		logTable,@object
	.size		logTable,(.L_0 - logTable)
logTable:
        /*0000*/ 	.byte	0x00, 0x00, 0x00, 0x00, 0x00, 0x00, 0x00, 0x00, 0x00, 0x00, 0x80, 0x3f, 0x0d, 0xe0, 0xca, 0x3f
        /*0010*/ 	.byte	0x00, 0x00, 0x00, 0x40, 0x78, 0x9a, 0x14, 0x40, 0x07, 0x70, 0x25, 0x40, 0xb4, 0xab, 0x33, 0x40
        /*0020*/ 	.byte	0x00, 0x00, 0x40, 0x40, 0x0d, 0xe0, 0x4a, 0x40, 0x78, 0x9a, 0x54, 0x40, 0x54, 0x67, 0x5d, 0x40
        /*0030*/ 	.byte	0x07, 0x70, 0x65, 0x40, 0x01, 0xd4, 0x6c, 0x40, 0xb4, 0xab, 0x73, 0x40, 0x7f, 0x0a, 0x7a, 0x40
        /*0040*/ 	.byte	0x00, 0x00, 0x80, 0x40, 0x7f, 0xcc, 0x82, 0x40, 0x07, 0x70, 0x85, 0x40, 0x06, 0xef, 0x87, 0x40
        /*0050*/ 	.byte	0x3c, 0x4d, 0x8a, 0x40, 0xdd, 0x8d, 0x8c, 0x40, 0xaa, 0xb3, 0x8e, 0x40, 0x05, 0xc1, 0x90, 0x40
        /*0060*/ 	.byte	0x03, 0xb8, 0x92, 0x40, 0x78, 0x9a, 0x94, 0x40
.L_0:


//--------------------- .nv.shared._Z3caliiPiPf   --------------------------
	.section	.nv.shared._Z3caliiPiPf,"aw",@nobits
	.sectionflags	@""
	.align	4
.nv.shared._Z3caliiPiPf:
	.zero		7424


//--------------------- .nv.shared.reserved.0     --------------------------
	.section	.nv.shared.reserved.0,"aw",@nobits
	.weak		__nv_reservedSMEM_offset_0_alias
	.size		__nv_reservedSMEM_offset_0_alias, 0, 64
	.other		__nv_reservedSMEM_offset_0_alias,@"STO_CUDA_RESERVED_SHARED STV_DEFAULT"
__nv_reservedSMEM_offset_0_alias:
	.zero		0
	.zero		64


//--------------------- .nv.constant0._Z3caliiPiPf --------------------------
	.section	.nv.constant0._Z3caliiPiPf,"a",@progbits
	.sectionflags	@""
	.align	4
.nv.constant0._Z3caliiPiPf:
	.zero		920


//--------------------- SYMBOLS --------------------------

	.type		.nv.reservedSmem.offset0,@object
	.size		.nv.reservedSmem.offset0,0x4
	.type		.nv.reservedSmem.cap,@object
	.size		.nv.reservedSmem.cap,0x4
